	.target	sm_100a

	.elftype	@"ET_EXEC"


//--------------------- .note.nv.tkinfo           --------------------------
	.section	.note.nv.tkinfo,"",@"SHT_NOTE"
	.sectionflags	@"SHF_NOTE_NV_TKINFO"
	.tkinfo
        /*0018*/ 	.word	0x00000002
        /*0030*/ 	.string	""
        /*0030*/ 	.string	"ptxas"
        /*0030*/ 	.string	"Cuda compilation tools, release 13.0, V13.0.88"
        /*0030*/ 	.string	"Build cuda_13.0.r13.0/compiler.36424714_0"
        /*0030*/ 	.string	"-arch sm_100a -m 64 "



//--------------------- .note.nv.cuinfo           --------------------------
	.section	.note.nv.cuinfo,"",@"SHT_NOTE"
	.sectionflags	@"SHF_NOTE_NV_CUINFO"
        /*0018*/ 	.short	0x0002
        /*001a*/ 	.short	0x0064
        /*001c*/ 	.short	0x0082
	.zero		2


//--------------------- .nv.info                  --------------------------
	.section	.nv.info,"",@"SHT_CUDA_INFO"
	.align	4


	//----- nvinfo : EIATTR_REGCOUNT
	.align		4
        /*0000*/ 	.byte	0x04, 0x2f
        /*0002*/ 	.short	(.L_19 - .L_18)
	.align		4
.L_18:
        /*0004*/ 	.word	index@(_ZN7cutlass13device_kernelINS_4conv6kernel13ConvUniversalINS1_16ConvProblemShapeILNS1_8OperatorE0ELi3EEENS1_10collective14CollectiveConvINS1_47MainloopSm100TmaUmmaWarpSpecializedImplicitGemmILS5_0ELi20ELi3ELi1ELi2EN4cute5tupleIJNSA_1CILi2EEENSC_ILi1EEESE_EEEEENSB_IJNSC_ILi256EEENSC_ILi64EEENSB_IJNSC_ILi32EEEEEEEEENS_10bfloat16_tESM_NSA_8TiledMMAINSA_8MMA_AtomIJNSA_26SM100_MMA_F16BF16_2x1SM_SSISM_SM_fLi256ELi64ELNSA_4UMMA5MajorE0ELSR_0ELNSQ_7ScaleInE0ELSS_0EEEEEENSA_6LayoutINSB_IJSE_SE_SE_EEENSB_IJNSC_ILi0EEESX_SX_EEEEENSB_IJNSA_10UnderscoreES10_S10_EEEEENS7_6detail27Sm100ImplicitGemmTileTraitsINSA_25SM100_TMA_2SM_LOAD_IM2COLENSA_14ComposedLayoutINSA_7SwizzleILi2ELi4ELi3EEENSA_18smem_ptr_flag_bitsILi16EEENSV_INSB_IJNSC_ILi8EEESJ_EEENSB_IJSJ_SE_EEEEEEEvEENS14_INSA_18SM100_TMA_2SM_LOADES1F_vEEEENS_8epilogue10collective18CollectiveEpilogueINS1K_23Sm100TmaWarpSpecializedILi3ELi2ELi32ELb1ELb0EEEJNSB_IJNSC_ILi128EEESI_SK_EEENSB_IJNSV_IS1P_SE_EENSV_ISJ_SE_EEEEESM_NSB_IJNSB_IJllllEEESE_SX_EEESM_S1V_NS1K_6fusion15FusionCallbacksIS1O_NS1W_17LinearCombinationISM_fSM_fLNS_15FloatRoundStyleE2EEES1Q_S1T_JEEENSA_5SM1004TMEM4LOAD26SM100_TMEM_LOAD_32dp32b32xENSA_20SM90_TMA_LOAD_IM2COLES1F_NSA_39AutoVectorizingCopyWithAssumedAlignmentILi128EEENSA_21SM90_TMA_STORE_IM2COLES1F_S28_S28_EEEvvEEEEvNT_6ParamsE)
        /*0008*/ 	.word	0x0000007d


	//----- nvinfo : EIATTR_FRAME_SIZE
	.align		4
.L_19:
        /*000c*/ 	.byte	0x04, 0x11
        /*000e*/ 	.short	(.L_21 - .L_20)
	.align		4
.L_20:
        /*0010*/ 	.word	index@($__internal_2_$__cuda_sm10x_tcgen05_guardrail_trap_unallocated_columns_being_dealloced)
        /*0014*/ 	.word	0x00000008


	//----- nvinfo : EIATTR_FRAME_SIZE
	.align		4
.L_21:
        /*0018*/ 	.byte	0x04, 0x11
        /*001a*/ 	.short	(.L_23 - .L_22)
	.align		4
.L_22:
        /*001c*/ 	.word	index@($__internal_1_$__cuda_sm10x_tcgen05_guardrail_trap_phase_invalid_during_alloc)
        /*0020*/ 	.word	0x00000008


	//----- nvinfo : EIATTR_FRAME_SIZE
	.align		4
.L_23:
        /*0024*/ 	.byte	0x04, 0x11
        /*0026*/ 	.short	(.L_25 - .L_24)
	.align		4
.L_24:
        /*0028*/ 	.word	index@($__internal_0_$__cuda_sm10x_tcgen05_guardrail_trap_col_being_dealloced_not_returned_by_alloc)
        /*002c*/ 	.word	0x00000008


	//----- nvinfo : EIATTR_FRAME_SIZE
	.align		4
.L_25:
        /*0030*/ 	.byte	0x04, 0x11
        /*0032*/ 	.short	(.L_27 - .L_26)
	.align		4
.L_26:
        /*0034*/ 	.word	index@(_ZN7cutlass13device_kernelINS_4conv6kernel13ConvUniversalINS1_16ConvProblemShapeILNS1_8OperatorE0ELi3EEENS1_10collective14CollectiveConvINS1_47MainloopSm100TmaUmmaWarpSpecializedImplicitGemmILS5_0ELi20ELi3ELi1ELi2EN4cute5tupleIJNSA_1CILi2EEENSC_ILi1EEESE_EEEEENSB_IJNSC_ILi256EEENSC_ILi64EEENSB_IJNSC_ILi32EEEEEEEEENS_10bfloat16_tESM_NSA_8TiledMMAINSA_8MMA_AtomIJNSA_26SM100_MMA_F16BF16_2x1SM_SSISM_SM_fLi256ELi64ELNSA_4UMMA5MajorE0ELSR_0ELNSQ_7ScaleInE0ELSS_0EEEEEENSA_6LayoutINSB_IJSE_SE_SE_EEENSB_IJNSC_ILi0EEESX_SX_EEEEENSB_IJNSA_10UnderscoreES10_S10_EEEEENS7_6detail27Sm100ImplicitGemmTileTraitsINSA_25SM100_TMA_2SM_LOAD_IM2COLENSA_14ComposedLayoutINSA_7SwizzleILi2ELi4ELi3EEENSA_18smem_ptr_flag_bitsILi16EEENSV_INSB_IJNSC_ILi8EEESJ_EEENSB_IJSJ_SE_EEEEEEEvEENS14_INSA_18SM100_TMA_2SM_LOADES1F_vEEEENS_8epilogue10collective18CollectiveEpilogueINS1K_23Sm100TmaWarpSpecializedILi3ELi2ELi32ELb1ELb0EEEJNSB_IJNSC_ILi128EEESI_SK_EEENSB_IJNSV_IS1P_SE_EENSV_ISJ_SE_EEEEESM_NSB_IJNSB_IJllllEEESE_SX_EEESM_S1V_NS1K_6fusion15FusionCallbacksIS1O_NS1W_17LinearCombinationISM_fSM_fLNS_15FloatRoundStyleE2EEES1Q_S1T_JEEENSA_5SM1004TMEM4LOAD26SM100_TMEM_LOAD_32dp32b32xENSA_20SM90_TMA_LOAD_IM2COLES1F_NSA_39AutoVectorizingCopyWithAssumedAlignmentILi128EEENSA_21SM90_TMA_STORE_IM2COLES1F_S28_S28_EEEvvEEEEvNT_6ParamsE)
        /*0038*/ 	.word	0x00000008


	//----- nvinfo : EIATTR_MIN_STACK_SIZE
	.align		4
.L_27:
        /*003c*/ 	.byte	0x04, 0x12
        /*003e*/ 	.short	(.L_29 - .L_28)
	.align		4
.L_28:
        /*0040*/ 	.word	index@(_ZN7cutlass13device_kernelINS_4conv6kernel13ConvUniversalINS1_16ConvProblemShapeILNS1_8OperatorE0ELi3EEENS1_10collective14CollectiveConvINS1_47MainloopSm100TmaUmmaWarpSpecializedImplicitGemmILS5_0ELi20ELi3ELi1ELi2EN4cute5tupleIJNSA_1CILi2EEENSC_ILi1EEESE_EEEEENSB_IJNSC_ILi256EEENSC_ILi64EEENSB_IJNSC_ILi32EEEEEEEEENS_10bfloat16_tESM_NSA_8TiledMMAINSA_8MMA_AtomIJNSA_26SM100_MMA_F16BF16_2x1SM_SSISM_SM_fLi256ELi64ELNSA_4UMMA5MajorE0ELSR_0ELNSQ_7ScaleInE0ELSS_0EEEEEENSA_6LayoutINSB_IJSE_SE_SE_EEENSB_IJNSC_ILi0EEESX_SX_EEEEENSB_IJNSA_10UnderscoreES10_S10_EEEEENS7_6detail27Sm100ImplicitGemmTileTraitsINSA_25SM100_TMA_2SM_LOAD_IM2COLENSA_14ComposedLayoutINSA_7SwizzleILi2ELi4ELi3EEENSA_18smem_ptr_flag_bitsILi16EEENSV_INSB_IJNSC_ILi8EEESJ_EEENSB_IJSJ_SE_EEEEEEEvEENS14_INSA_18SM100_TMA_2SM_LOADES1F_vEEEENS_8epilogue10collective18CollectiveEpilogueINS1K_23Sm100TmaWarpSpecializedILi3ELi2ELi32ELb1ELb0EEEJNSB_IJNSC_ILi128EEESI_SK_EEENSB_IJNSV_IS1P_SE_EENSV_ISJ_SE_EEEEESM_NSB_IJNSB_IJllllEEESE_SX_EEESM_S1V_NS1K_6fusion15FusionCallbacksIS1O_NS1W_17LinearCombinationISM_fSM_fLNS_15FloatRoundStyleE2EEES1Q_S1T_JEEENSA_5SM1004TMEM4LOAD26SM100_TMEM_LOAD_32dp32b32xENSA_20SM90_TMA_LOAD_IM2COLES1F_NSA_39AutoVectorizingCopyWithAssumedAlignmentILi128EEENSA_21SM90_TMA_STORE_IM2COLES1F_S28_S28_EEEvvEEEEvNT_6ParamsE)
        /*0044*/ 	.word	0x00000008
.L_29:


//--------------------- .nv.compat                --------------------------
	.section	.nv.compat,"",@"SHT_CUDA_COMPAT_INFO"
	.align	4
        /*0000*/ 	.byte	0x02, 0x09, 0x01, 0x00, 0x02, 0x02, 0x02, 0x00, 0x02, 0x05, 0x05, 0x00, 0x03, 0x07, 0x01, 0x01
        /*0010*/ 	.byte	0x02, 0x03, 0x01, 0x00, 0x02, 0x06, 0x01, 0x00, 0x04, 0x0b, 0x08, 0x00, 0x09, 0x00, 0x00, 0x00
        /*0020*/ 	.byte	0x00, 0x00, 0x00, 0x00


//--------------------- .nv.info._ZN7cutlass13device_kernelINS_4conv6kernel13ConvUniversalINS1_16ConvProblemShapeILNS1_8OperatorE0ELi3EEENS1_10collective14CollectiveConvINS1_47MainloopSm100TmaUmmaWarpSpecializedImplicitGemmILS5_0ELi20ELi3ELi1ELi2EN4cute5tupleIJNSA_1CILi2EEENSC_ILi1EEESE_EEEEENSB_IJNSC_ILi256EEENSC_ILi64EEENSB_IJNSC_ILi32EEEEEEEEENS_10bfloat16_tESM_NSA_8TiledMMAINSA_8MMA_AtomIJNSA_26SM100_MMA_F16BF16_2x1SM_SSISM_SM_fLi256ELi64ELNSA_4UMMA5MajorE0ELSR_0ELNSQ_7ScaleInE0ELSS_0EEEEEENSA_6LayoutINSB_IJSE_SE_SE_EEENSB_IJNSC_ILi0EEESX_SX_EEEEENSB_IJNSA_10UnderscoreES10_S10_EEEEENS7_6detail27Sm100ImplicitGemmTileTraitsINSA_25SM100_TMA_2SM_LOAD_IM2COLENSA_14ComposedLayoutINSA_7SwizzleILi2ELi4ELi3EEENSA_18smem_ptr_flag_bitsILi16EEENSV_INSB_IJNSC_ILi8EEESJ_EEENSB_IJSJ_SE_EEEEEEEvEENS14_INSA_18SM100_TMA_2SM_LOADES1F_vEEEENS_8epilogue10collective18CollectiveEpilogueINS1K_23Sm100TmaWarpSpecializedILi3ELi2ELi32ELb1ELb0EEEJNSB_IJNSC_ILi128EEESI_SK_EEENSB_IJNSV_IS1P_SE_EENSV_ISJ_SE_EEEEESM_NSB_IJNSB_IJllllEEESE_SX_EEESM_S1V_NS1K_6fusion15FusionCallbacksIS1O_NS1W_17LinearCombinationISM_fSM_fLNS_15FloatRoundStyleE2EEES1Q_S1T_JEEENSA_5SM1004TMEM4LOAD26SM100_TMEM_LOAD_32dp32b32xENSA_20SM90_TMA_LOAD_IM2COLES1F_NSA_39AutoVectorizingCopyWithAssumedAlignmentILi128EEENSA_21SM90_TMA_STORE_IM2COLES1F_S28_S28_EEEvvEEEEvNT_6ParamsE --------------------------
	.section	.nv.info._ZN7cutlass13device_kernelINS_4conv6kernel13ConvUniversalINS1_16ConvProblemShapeILNS1_8OperatorE0ELi3EEENS1_10collective14CollectiveConvINS1_47MainloopSm100TmaUmmaWarpSpecializedImplicitGemmILS5_0ELi20ELi3ELi1ELi2EN4cute5tupleIJNSA_1CILi2EEENSC_ILi1EEESE_EEEEENSB_IJNSC_ILi256EEENSC_ILi64EEENSB_IJNSC_ILi32EEEEEEEEENS_10bfloat16_tESM_NSA_8TiledMMAINSA_8MMA_AtomIJNSA_26SM100_MMA_F16BF16_2x1SM_SSISM_SM_fLi256ELi64ELNSA_4UMMA5MajorE0ELSR_0ELNSQ_7ScaleInE0ELSS_0EEEEEENSA_6LayoutINSB_IJSE_SE_SE_EEENSB_IJNSC_ILi0EEESX_SX_EEEEENSB_IJNSA_10UnderscoreES10_S10_EEEEENS7_6detail27Sm100ImplicitGemmTileTraitsINSA_25SM100_TMA_2SM_LOAD_IM2COLENSA_14ComposedLayoutINSA_7SwizzleILi2ELi4ELi3EEENSA_18smem_ptr_flag_bitsILi16EEENSV_INSB_IJNSC_ILi8EEESJ_EEENSB_IJSJ_SE_EEEEEEEvEENS14_INSA_18SM100_TMA_2SM_LOADES1F_vEEEENS_8epilogue10collective18CollectiveEpilogueINS1K_23Sm100TmaWarpSpecializedILi3ELi2ELi32ELb1ELb0EEEJNSB_IJNSC_ILi128EEESI_SK_EEENSB_IJNSV_IS1P_SE_EENSV_ISJ_SE_EEEEESM_NSB_IJNSB_IJllllEEESE_SX_EEESM_S1V_NS1K_6fusion15FusionCallbacksIS1O_NS1W_17LinearCombinationISM_fSM_fLNS_15FloatRoundStyleE2EEES1Q_S1T_JEEENSA_5SM1004TMEM4LOAD26SM100_TMEM_LOAD_32dp32b32xENSA_20SM90_TMA_LOAD_IM2COLES1F_NSA_39AutoVectorizingCopyWithAssumedAlignmentILi128EEENSA_21SM90_TMA_STORE_IM2COLES1F_S28_S28_EEEvvEEEEvNT_6ParamsE,"",@"SHT_CUDA_INFO"
	.sectionflags	@""
	.align	4


	//----- nvinfo : EIATTR_CUDA_API_VERSION
	.align		4
        /*0000*/ 	.byte	0x04, 0x37
        /*0002*/ 	.short	(.L_31 - .L_30)
.L_30:
        /*0004*/ 	.word	0x00000082


	//----- nvinfo : EIATTR_KPARAM_INFO
	.align		4
.L_31:
        /*0008*/ 	.byte	0x04, 0x17
        /*000a*/ 	.short	(.L_33 - .L_32)
.L_32:
        /*000c*/ 	.word	0x00000000
        /*0010*/ 	.short	0x0000
        /*0012*/ 	.short	0x0000
        /*0014*/ 	.byte	0x00, 0xf0, 0x01, 0x24


	//----- nvinfo : EIATTR_AT_ENTRY_FRAGMENTS
	.align		4
.L_33:
        /*0018*/ 	.byte	0x04, 0x4f
        /*001a*/ 	.short	(.L_35 - .L_34)


	//   ....[0]....
.L_34:
        /*001c*/ 	.word	0x00000007


	//----- nvinfo : EIATTR_RESERVED_SMEM_USED
	.align		4
.L_35:
        /*0020*/ 	.byte	0x01, 0x41
	.zero		2


	//----- nvinfo : EIATTR_SPARSE_MMA_MASK
	.align		4
        /*0024*/ 	.byte	0x03, 0x50
        /*0026*/ 	.short	0x0000


	//----- nvinfo : EIATTR_TCGEN05_2CTA_USED
	.align		4
        /*0028*/ 	.byte	0x01, 0x52
	.zero		2


	//----- nvinfo : EIATTR_MAXREG_COUNT
	.align		4
        /*002c*/ 	.byte	0x03, 0x1b
        /*002e*/ 	.short	0x00ff


	//----- nvinfo : EIATTR_NUM_BARRIERS
	.align		4
        /*0030*/ 	.byte	0x02, 0x4c
        /*0032*/ 	.byte	0x07
	.zero		1


	//----- nvinfo : EIATTR_EXTERNS
	.align		4
        /*0034*/ 	.byte	0x04, 0x0f
        /*0036*/ 	.short	(.L_37 - .L_36)


	//   ....[0]....
	.align		4
.L_36:
        /*0038*/ 	.word	index@(__assertfail)


	//----- nvinfo : EIATTR_MERCURY_ISA_VERSION
	.align		4
.L_37:
        /*003c*/ 	.byte	0x03, 0x5f
        /*003e*/ 	.short	0x0101


	//----- nvinfo : EIATTR_INT_WARP_WIDE_INSTR_OFFSETS
	.align		4
        /*0040*/ 	.byte	0x04, 0x31
        /*0042*/ 	.short	(.L_39 - .L_38)


	//   ....[0]....
.L_38:
        /*0044*/ 	.word	0x00000e60


	//   ....[1]....
        /*0048*/ 	.word	0x00000f10


	//   ....[2]....
        /*004c*/ 	.word	0x00004f40


	//   ....[3]....
        /*0050*/ 	.word	0x00004f60


	//   ....[4]....
        /*0054*/ 	.word	0x00004f90


	//   ....[5]....
        /*0058*/ 	.word	0x00005cb0


	//   ....[6]....
        /*005c*/ 	.word	0x00005de0


	//   ....[7]....
        /*0060*/ 	.word	0x00005f70


	//   ....[8]....
        /*0064*/ 	.word	0x00006020


	//----- nvinfo : EIATTR_COOP_GROUP_MASK_REGIDS
	.align		4
.L_39:
        /*0068*/ 	.byte	0x04, 0x29
        /*006a*/ 	.short	(.L_41 - .L_40)


	//   ....[0]....
.L_40:
        /*006c*/ 	.word	0xffffffff


	//   ....[1]....
        /*0070*/ 	.word	0xffffffff


	//   ....[2]....
        /*0074*/ 	.word	0xffffffff


	//   ....[3]....
        /*0078*/ 	.word	0xffffffff


	//   ....[4]....
        /*007c*/ 	.word	0xffffffff


	//   ....[5]....
        /*0080*/ 	.word	0xffffffff


	//   ....[6]....
        /*0084*/ 	.word	0xffffffff


	//   ....[7]....
        /*0088*/ 	.word	0xffffffff


	//   ....[8]....
        /*008c*/ 	.word	0xffffffff


	//   ....[9]....
        /*0090*/ 	.word	0xffffffff


	//   ....[10]....
        /*0094*/ 	.word	0xffffffff


	//   ....[11]....
        /*0098*/ 	.word	0xffffffff


	//   ....[12]....
        /*009c*/ 	.word	0xffffffff


	//----- nvinfo : EIATTR_COOP_GROUP_INSTR_OFFSETS
	.align		4
.L_41:
        /*00a0*/ 	.byte	0x04, 0x28
        /*00a2*/ 	.short	(.L_43 - .L_42)


	//   ....[0]....
.L_42:
        /*00a4*/ 	.word	0x000000d0


	//   ....[1]....
        /*00a8*/ 	.word	0x00000540


	//   ....[2]....
        /*00ac*/ 	.word	0x00000910


	//   ....[3]....
        /*00b0*/ 	.word	0x00000a90


	//   ....[4]....
        /*00b4*/ 	.word	0x00000b90


	//   ....[5]....
        /*00b8*/ 	.word	0x00000ce0


	//   ....[6]....
        /*00bc*/ 	.word	0x00000f80


	//   ....[7]....
        /*00c0*/ 	.word	0x000028b0


	//   ....[8]....
        /*00c4*/ 	.word	0x00003f00


	//   ....[9]....
        /*00c8*/ 	.word	0x000043d0


	//   ....[10]....
        /*00cc*/ 	.word	0x00004400


	//   ....[11]....
        /*00d0*/ 	.word	0x00004e60


	//   ....[12]....
        /*00d4*/ 	.word	0x00005060


	//----- nvinfo : EIATTR_VRC_CTA_INIT_COUNT
	.align		4
.L_43:
        /*00d8*/ 	.byte	0x02, 0x4a
        /*00da*/ 	.byte	0x80
	.zero		1


	//----- nvinfo : EIATTR_SYSCALL_OFFSETS
	.align		4
        /*00dc*/ 	.byte	0x04, 0x46
        /*00de*/ 	.short	(.L_45 - .L_44)


	//   ....[0]....
.L_44:
        /*00e0*/ 	.word	0x00006d40


	//   ....[1]....
        /*00e4*/ 	.word	0x00006e30


	//   ....[2]....
        /*00e8*/ 	.word	0x000078a0


	//   ....[3]....
        /*00ec*/ 	.word	0x00008590


	//----- nvinfo : EIATTR_MBARRIER_INSTR_OFFSETS
	.align		4
.L_45:
        /*00f0*/ 	.byte	0x04, 0x39
        /*00f2*/ 	.short	(.L_47 - .L_46)


	//   ....[0]....
.L_46:
        /*00f4*/ 	.word	0x00000670
        /*00f8*/ 	.word	0x000000ff
        /*00fc*/ 	.word	0x00000000
        /*0100*/ 	.short	0x0100
        /*0102*/ 	.byte	0x04
	.zero		1


	//   ....[1]....
        /*0104*/ 	.word	0x00000680
        /*0108*/ 	.word	0x000000ff
        /*010c*/ 	.word	0x000000a0
        /*0110*/ 	.short	0x0100
        /*0112*/ 	.byte	0x04
	.zero		1


	//   ....[2]....
        /*0114*/ 	.word	0x00000690
        /*0118*/ 	.word	0x000000ff
        /*011c*/ 	.word	0x00000008
        /*0120*/ 	.short	0x0100
        /*0122*/ 	.byte	0x04
	.zero		1


	//   ....[3]....
        /*0124*/ 	.word	0x000006a0
        /*0128*/ 	.word	0x000000ff
        /*012c*/ 	.word	0x000000a8
        /*0130*/ 	.short	0x0100
        /*0132*/ 	.byte	0x04
	.zero		1


	//   ....[4]....
        /*0134*/ 	.word	0x000006b0
        /*0138*/ 	.word	0x000000ff
        /*013c*/ 	.word	0x00000010
        /*0140*/ 	.short	0x0100
        /*0142*/ 	.byte	0x04
	.zero		1


	//   ....[5]....
        /*0144*/ 	.word	0x000006c0
        /*0148*/ 	.word	0x000000ff
        /*014c*/ 	.word	0x000000b0
        /*0150*/ 	.short	0x0100
        /*0152*/ 	.byte	0x04
	.zero		1


	//   ....[6]....
        /*0154*/ 	.word	0x000006d0
        /*0158*/ 	.word	0x000000ff
        /*015c*/ 	.word	0x00000018
        /*0160*/ 	.short	0x0100
        /*0162*/ 	.byte	0x04
	.zero		1


	//   ....[7]....
        /*0164*/ 	.word	0x000006e0
        /*0168*/ 	.word	0x000000ff
        /*016c*/ 	.word	0x000000b8
        /*0170*/ 	.short	0x0100
        /*0172*/ 	.byte	0x04
	.zero		1


	//   ....[8]....
        /*0174*/ 	.word	0x000006f0
        /*0178*/ 	.word	0x000000ff
        /*017c*/ 	.word	0x00000020
        /*0180*/ 	.short	0x0100
        /*0182*/ 	.byte	0x04
	.zero		1


	//   ....[9]....
        /*0184*/ 	.word	0x00000700
        /*0188*/ 	.word	0x000000ff
        /*018c*/ 	.word	0x000000c0
        /*0190*/ 	.short	0x0100
        /*0192*/ 	.byte	0x04
	.zero		1


	//   ....[10]....
        /*0194*/ 	.word	0x00000710
        /*0198*/ 	.word	0x000000ff
        /*019c*/ 	.word	0x00000028
        /*01a0*/ 	.short	0x0100
        /*01a2*/ 	.byte	0x04
	.zero		1


	//   ....[11]....
        /*01a4*/ 	.word	0x00000720
        /*01a8*/ 	.word	0x000000ff
        /*01ac*/ 	.word	0x000000c8
        /*01b0*/ 	.short	0x0100
        /*01b2*/ 	.byte	0x04
	.zero		1


	//   ....[12]....
        /*01b4*/ 	.word	0x00000730
        /*01b8*/ 	.word	0x000000ff
        /*01bc*/ 	.word	0x00000030
        /*01c0*/ 	.short	0x0100
        /*01c2*/ 	.byte	0x04
	.zero		1


	//   ....[13]....
        /*01c4*/ 	.word	0x00000740
        /*01c8*/ 	.word	0x000000ff
        /*01cc*/ 	.word	0x000000d0
        /*01d0*/ 	.short	0x0100
        /*01d2*/ 	.byte	0x04
	.zero		1


	//   ....[14]....
        /*01d4*/ 	.word	0x00000750
        /*01d8*/ 	.word	0x000000ff
        /*01dc*/ 	.word	0x00000038
        /*01e0*/ 	.short	0x0100
        /*01e2*/ 	.byte	0x04
	.zero		1


	//   ....[15]....
        /*01e4*/ 	.word	0x00000760
        /*01e8*/ 	.word	0x000000ff
        /*01ec*/ 	.word	0x000000d8
        /*01f0*/ 	.short	0x0100
        /*01f2*/ 	.byte	0x04
	.zero		1


	//   ....[16]....
        /*01f4*/ 	.word	0x00000770
        /*01f8*/ 	.word	0x000000ff
        /*01fc*/ 	.word	0x00000040
        /*0200*/ 	.short	0x0100
        /*0202*/ 	.byte	0x04
	.zero		1


	//   ....[17]....
        /*0204*/ 	.word	0x00000780
        /*0208*/ 	.word	0x000000ff
        /*020c*/ 	.word	0x000000e0
        /*0210*/ 	.short	0x0100
        /*0212*/ 	.byte	0x04
	.zero		1


	//   ....[18]....
        /*0214*/ 	.word	0x00000790
        /*0218*/ 	.word	0x000000ff
        /*021c*/ 	.word	0x00000048
        /*0220*/ 	.short	0x0100
        /*0222*/ 	.byte	0x04
	.zero		1


	//   ....[19]....
        /*0224*/ 	.word	0x000007a0
        /*0228*/ 	.word	0x000000ff
        /*022c*/ 	.word	0x000000e8
        /*0230*/ 	.short	0x0100
        /*0232*/ 	.byte	0x04
	.zero		1


	//   ....[20]....
        /*0234*/ 	.word	0x000007b0
        /*0238*/ 	.word	0x000000ff
        /*023c*/ 	.word	0x00000050
        /*0240*/ 	.short	0x0100
        /*0242*/ 	.byte	0x04
	.zero		1


	//   ....[21]....
        /*0244*/ 	.word	0x000007c0
        /*0248*/ 	.word	0x000000ff
        /*024c*/ 	.word	0x000000f0
        /*0250*/ 	.short	0x0100
        /*0252*/ 	.byte	0x04
	.zero		1


	//   ....[22]....
        /*0254*/ 	.word	0x000007d0
        /*0258*/ 	.word	0x000000ff
        /*025c*/ 	.word	0x00000058
        /*0260*/ 	.short	0x0100
        /*0262*/ 	.byte	0x04
	.zero		1


	//   ....[23]....
        /*0264*/ 	.word	0x000007e0
        /*0268*/ 	.word	0x000000ff
        /*026c*/ 	.word	0x000000f8
        /*0270*/ 	.short	0x0100
        /*0272*/ 	.byte	0x04
	.zero		1


	//   ....[24]....
        /*0274*/ 	.word	0x000007f0
        /*0278*/ 	.word	0x000000ff
        /*027c*/ 	.word	0x00000060
        /*0280*/ 	.short	0x0100
        /*0282*/ 	.byte	0x04
	.zero		1


	//   ....[25]....
        /*0284*/ 	.word	0x00000800
        /*0288*/ 	.word	0x000000ff
        /*028c*/ 	.word	0x00000100
        /*0290*/ 	.short	0x0100
        /*0292*/ 	.byte	0x04
	.zero		1


	//   ....[26]....
        /*0294*/ 	.word	0x00000810
        /*0298*/ 	.word	0x000000ff
        /*029c*/ 	.word	0x00000068
        /*02a0*/ 	.short	0x0100
        /*02a2*/ 	.byte	0x04
	.zero		1


	//   ....[27]....
        /*02a4*/ 	.word	0x00000820
        /*02a8*/ 	.word	0x000000ff
        /*02ac*/ 	.word	0x00000108
        /*02b0*/ 	.short	0x0100
        /*02b2*/ 	.byte	0x04
	.zero		1


	//   ....[28]....
        /*02b4*/ 	.word	0x00000830
        /*02b8*/ 	.word	0x000000ff
        /*02bc*/ 	.word	0x00000070
        /*02c0*/ 	.short	0x0100
        /*02c2*/ 	.byte	0x04
	.zero		1


	//   ....[29]....
        /*02c4*/ 	.word	0x00000840
        /*02c8*/ 	.word	0x000000ff
        /*02cc*/ 	.word	0x00000110
        /*02d0*/ 	.short	0x0100
        /*02d2*/ 	.byte	0x04
	.zero		1


	//   ....[30]....
        /*02d4*/ 	.word	0x00000850
        /*02d8*/ 	.word	0x000000ff
        /*02dc*/ 	.word	0x00000078
        /*02e0*/ 	.short	0x0100
        /*02e2*/ 	.byte	0x04
	.zero		1


	//   ....[31]....
        /*02e4*/ 	.word	0x00000860
        /*02e8*/ 	.word	0x000000ff
        /*02ec*/ 	.word	0x00000118
        /*02f0*/ 	.short	0x0100
        /*02f2*/ 	.byte	0x04
	.zero		1


	//   ....[32]....
        /*02f4*/ 	.word	0x00000870
        /*02f8*/ 	.word	0x000000ff
        /*02fc*/ 	.word	0x00000080
        /*0300*/ 	.short	0x0100
        /*0302*/ 	.byte	0x04
	.zero		1


	//   ....[33]....
        /*0304*/ 	.word	0x00000880
        /*0308*/ 	.word	0x000000ff
        /*030c*/ 	.word	0x00000120
        /*0310*/ 	.short	0x0100
        /*0312*/ 	.byte	0x04
	.zero		1


	//   ....[34]....
        /*0314*/ 	.word	0x00000890
        /*0318*/ 	.word	0x000000ff
        /*031c*/ 	.word	0x00000088
        /*0320*/ 	.short	0x0100
        /*0322*/ 	.byte	0x04
	.zero		1


	//   ....[35]....
        /*0324*/ 	.word	0x000008a0
        /*0328*/ 	.word	0x000000ff
        /*032c*/ 	.word	0x00000128
        /*0330*/ 	.short	0x0100
        /*0332*/ 	.byte	0x04
	.zero		1


	//   ....[36]....
        /*0334*/ 	.word	0x000008b0
        /*0338*/ 	.word	0x000000ff
        /*033c*/ 	.word	0x00000090
        /*0340*/ 	.short	0x0100
        /*0342*/ 	.byte	0x04
	.zero		1


	//   ....[37]....
        /*0344*/ 	.word	0x000008c0
        /*0348*/ 	.word	0x000000ff
        /*034c*/ 	.word	0x00000130
        /*0350*/ 	.short	0x0100
        /*0352*/ 	.byte	0x04
	.zero		1


	//   ....[38]....
        /*0354*/ 	.word	0x000008d0
        /*0358*/ 	.word	0x000000ff
        /*035c*/ 	.word	0x00000098
        /*0360*/ 	.short	0x0100
        /*0362*/ 	.byte	0x04
	.zero		1


	//   ....[39]....
        /*0364*/ 	.word	0x000008e0
        /*0368*/ 	.word	0x000000ff
        /*036c*/ 	.word	0x00000138
        /*0370*/ 	.short	0x0100
        /*0372*/ 	.byte	0x04
	.zero		1


	//   ....[40]....
        /*0374*/ 	.word	0x00000a20
        /*0378*/ 	.word	0x000000ff
        /*037c*/ 	.word	0x00000140
        /*0380*/ 	.short	0x0100
        /*0382*/ 	.byte	0x04
	.zero		1


	//   ....[41]....
        /*0384*/ 	.word	0x00000a30
        /*0388*/ 	.word	0x000000ff
        /*038c*/ 	.word	0x00000158
        /*0390*/ 	.short	0x0100
        /*0392*/ 	.byte	0x04
	.zero		1


	//   ....[42]....
        /*0394*/ 	.word	0x00000a40
        /*0398*/ 	.word	0x000000ff
        /*039c*/ 	.word	0x00000148
        /*03a0*/ 	.short	0x0100
        /*03a2*/ 	.byte	0x04
	.zero		1


	//   ....[43]....
        /*03a4*/ 	.word	0x00000a50
        /*03a8*/ 	.word	0x000000ff
        /*03ac*/ 	.word	0x00000160
        /*03b0*/ 	.short	0x0100
        /*03b2*/ 	.byte	0x04
	.zero		1


	//   ....[44]....
        /*03b4*/ 	.word	0x00000a60
        /*03b8*/ 	.word	0x000000ff
        /*03bc*/ 	.word	0x00000150
        /*03c0*/ 	.short	0x0100
        /*03c2*/ 	.byte	0x04
	.zero		1


	//   ....[45]....
        /*03c4*/ 	.word	0x00000a70
        /*03c8*/ 	.word	0x000000ff
        /*03cc*/ 	.word	0x00000168
        /*03d0*/ 	.short	0x0100
        /*03d2*/ 	.byte	0x04
	.zero		1


	//   ....[46]....
        /*03d4*/ 	.word	0x00000b60
        /*03d8*/ 	.word	0x000000ff
        /*03dc*/ 	.word	0x00000170
        /*03e0*/ 	.short	0x0100
        /*03e2*/ 	.byte	0x04
	.zero		1


	//   ....[47]....
        /*03e4*/ 	.word	0x00000b70
        /*03e8*/ 	.word	0x000000ff
        /*03ec*/ 	.word	0x00000178
        /*03f0*/ 	.short	0x0100
        /*03f2*/ 	.byte	0x04
	.zero		1


	//   ....[48]....
        /*03f4*/ 	.word	0x00000cb0
        /*03f8*/ 	.word	0x000000ff
        /*03fc*/ 	.word	0x00000180
        /*0400*/ 	.short	0x0100
        /*0402*/ 	.byte	0x06
	.zero		1


	//   ....[49]....
        /*0404*/ 	.word	0x00000cc0
        /*0408*/ 	.word	0x000000ff
        /*040c*/ 	.word	0x00000188
        /*0410*/ 	.short	0x0100
        /*0412*/ 	.byte	0x06
	.zero		1


	//   ....[50]....
        /*0414*/ 	.word	0x00000e00
        /*0418*/ 	.word	0x000000ff
        /*041c*/ 	.word	0x00000190
        /*0420*/ 	.short	0x0100
        /*0422*/ 	.byte	0x04
	.zero		1


	//   ....[51]....
        /*0424*/ 	.word	0x00000e10
        /*0428*/ 	.word	0x000000ff
        /*042c*/ 	.word	0x000001a0
        /*0430*/ 	.short	0x0100
        /*0432*/ 	.byte	0x04
	.zero		1


	//   ....[52]....
        /*0434*/ 	.word	0x00000e20
        /*0438*/ 	.word	0x000000ff
        /*043c*/ 	.word	0x00000198
        /*0440*/ 	.short	0x0100
        /*0442*/ 	.byte	0x04
	.zero		1


	//   ....[53]....
        /*0444*/ 	.word	0x00000e30
        /*0448*/ 	.word	0x000000ff
        /*044c*/ 	.word	0x000001a8
        /*0450*/ 	.short	0x0100
        /*0452*/ 	.byte	0x04
	.zero		1


	//   ....[54]....
        /*0454*/ 	.word	0x00000f30
        /*0458*/ 	.word	0x000000ff
        /*045c*/ 	.word	0x000001b0
        /*0460*/ 	.short	0x0100
        /*0462*/ 	.byte	0x06
	.zero		1


	//   ....[55]....
        /*0464*/ 	.word	0x00001a90
        /*0468*/ 	.word	0x000000ff
        /*046c*/ 	.word	0x000000a0
        /*0470*/ 	.short	0x010a
        /*0472*/ 	.byte	0x04
	.zero		1


	//   ....[56]....
        /*0474*/ 	.word	0x00001de0
        /*0478*/ 	.word	0x000000ff
        /*047c*/ 	.word	0x000000a0
        /*0480*/ 	.short	0x010a
        /*0482*/ 	.byte	0x09
	.zero		1


	//   ....[57]....
        /*0484*/ 	.word	0x00001f90
        /*0488*/ 	.word	0x000000ff
        /*048c*/ 	.word	0x000000a0
        /*0490*/ 	.short	0x010a
        /*0492*/ 	.byte	0x08
	.zero		1


	//   ....[58]....
        /*0494*/ 	.word	0x000021c0
        /*0498*/ 	.word	0x000000ff
        /*049c*/ 	.word	0x00000178
        /*04a0*/ 	.short	0x0101
        /*04a2*/ 	.byte	0x1e
	.zero		1


	//   ....[59]....
        /*04a4*/ 	.word	0x000021f0
        /*04a8*/ 	.word	0x000000ff
        /*04ac*/ 	.word	0x000000a0
        /*04b0*/ 	.short	0x010a
        /*04b2*/ 	.byte	0x04
	.zero		1


	//   ....[60]....
        /*04b4*/ 	.word	0x000024d0
        /*04b8*/ 	.word	0x000000ff
        /*04bc*/ 	.word	0x000000a0
        /*04c0*/ 	.short	0x010a
        /*04c2*/ 	.byte	0x09
	.zero		1


	//   ....[61]....
        /*04c4*/ 	.word	0x00002680
        /*04c8*/ 	.word	0x000000ff
        /*04cc*/ 	.word	0x000000a0
        /*04d0*/ 	.short	0x010a
        /*04d2*/ 	.byte	0x08
	.zero		1


	//   ....[62]....
        /*04d4*/ 	.word	0x000028c0
        /*04d8*/ 	.word	0x000000ff
        /*04dc*/ 	.word	0x00000180
        /*04e0*/ 	.short	0x010a
        /*04e2*/ 	.byte	0x1e
	.zero		1


	//   ....[63]....
        /*04e4*/ 	.word	0x00002980
        /*04e8*/ 	.word	0x000000ff
        /*04ec*/ 	.word	0x00000000
        /*04f0*/ 	.short	0x0101
        /*04f2*/ 	.byte	0x04
	.zero		1


	//   ....[64]....
        /*04f4*/ 	.word	0x00002f80
        /*04f8*/ 	.word	0x000000ff
        /*04fc*/ 	.word	0x00000000
        /*0500*/ 	.short	0x010a
        /*0502*/ 	.byte	0x04
	.zero		1


	//   ....[65]....
        /*0504*/ 	.word	0x00003020
        /*0508*/ 	.word	0x000000ff
        /*050c*/ 	.word	0x00000000
        /*0510*/ 	.short	0x010a
        /*0512*/ 	.byte	0x05
	.zero		1


	//   ....[66]....
        /*0514*/ 	.word	0x000030c0
        /*0518*/ 	.word	0x000000ff
        /*051c*/ 	.word	0x00000000
        /*0520*/ 	.short	0x010a
        /*0522*/ 	.byte	0x05
	.zero		1


	//   ....[67]....
        /*0524*/ 	.word	0x00003160
        /*0528*/ 	.word	0x000000ff
        /*052c*/ 	.word	0x00000000
        /*0530*/ 	.short	0x010a
        /*0532*/ 	.byte	0x05
	.zero		1


	//   ....[68]....
        /*0534*/ 	.word	0x00003200
        /*0538*/ 	.word	0x000000ff
        /*053c*/ 	.word	0x00000000
        /*0540*/ 	.short	0x010a
        /*0542*/ 	.byte	0x05
	.zero		1


	//   ....[69]....
        /*0544*/ 	.word	0x000032a0
        /*0548*/ 	.word	0x000000ff
        /*054c*/ 	.word	0x00000000
        /*0550*/ 	.short	0x010a
        /*0552*/ 	.byte	0x05
	.zero		1


	//   ....[70]....
        /*0554*/ 	.word	0x00003340
        /*0558*/ 	.word	0x000000ff
        /*055c*/ 	.word	0x00000000
        /*0560*/ 	.short	0x010a
        /*0562*/ 	.byte	0x05
	.zero		1


	//   ....[71]....
        /*0564*/ 	.word	0x000033e0
        /*0568*/ 	.word	0x000000ff
        /*056c*/ 	.word	0x00000000
        /*0570*/ 	.short	0x010a
        /*0572*/ 	.byte	0x05
	.zero		1


	//   ....[72]....
        /*0574*/ 	.word	0x00003480
        /*0578*/ 	.word	0x000000ff
        /*057c*/ 	.word	0x00000000
        /*0580*/ 	.short	0x010a
        /*0582*/ 	.byte	0x05
	.zero		1


	//   ....[73]....
        /*0584*/ 	.word	0x00003520
        /*0588*/ 	.word	0x000000ff
        /*058c*/ 	.word	0x00000000
        /*0590*/ 	.short	0x010a
        /*0592*/ 	.byte	0x05
	.zero		1


	//   ....[74]....
        /*0594*/ 	.word	0x000035c0
        /*0598*/ 	.word	0x000000ff
        /*059c*/ 	.word	0x00000000
        /*05a0*/ 	.short	0x010a
        /*05a2*/ 	.byte	0x05
	.zero		1


	//   ....[75]....
        /*05a4*/ 	.word	0x00003660
        /*05a8*/ 	.word	0x000000ff
        /*05ac*/ 	.word	0x00000000
        /*05b0*/ 	.short	0x010a
        /*05b2*/ 	.byte	0x05
	.zero		1


	//   ....[76]....
        /*05b4*/ 	.word	0x00003700
        /*05b8*/ 	.word	0x000000ff
        /*05bc*/ 	.word	0x00000000
        /*05c0*/ 	.short	0x010a
        /*05c2*/ 	.byte	0x05
	.zero		1


	//   ....[77]....
        /*05c4*/ 	.word	0x000037a0
        /*05c8*/ 	.word	0x000000ff
        /*05cc*/ 	.word	0x00000000
        /*05d0*/ 	.short	0x010a
        /*05d2*/ 	.byte	0x05
	.zero		1


	//   ....[78]....
        /*05d4*/ 	.word	0x00003840
        /*05d8*/ 	.word	0x000000ff
        /*05dc*/ 	.word	0x00000000
        /*05e0*/ 	.short	0x010a
        /*05e2*/ 	.byte	0x05
	.zero		1


	//   ....[79]....
        /*05e4*/ 	.word	0x000038e0
        /*05e8*/ 	.word	0x000000ff
        /*05ec*/ 	.word	0x00000000
        /*05f0*/ 	.short	0x010a
        /*05f2*/ 	.byte	0x05
	.zero		1


	//   ....[80]....
        /*05f4*/ 	.word	0x00003980
        /*05f8*/ 	.word	0x000000ff
        /*05fc*/ 	.word	0x00000000
        /*0600*/ 	.short	0x010a
        /*0602*/ 	.byte	0x05
	.zero		1


	//   ....[81]....
        /*0604*/ 	.word	0x00003a20
        /*0608*/ 	.word	0x000000ff
        /*060c*/ 	.word	0x00000000
        /*0610*/ 	.short	0x010a
        /*0612*/ 	.byte	0x05
	.zero		1


	//   ....[82]....
        /*0614*/ 	.word	0x00003ac0
        /*0618*/ 	.word	0x000000ff
        /*061c*/ 	.word	0x00000000
        /*0620*/ 	.short	0x010a
        /*0622*/ 	.byte	0x05
	.zero		1


	//   ....[83]....
        /*0624*/ 	.word	0x00003b70
        /*0628*/ 	.word	0x00000000
        /*062c*/ 	.word	0x00000000
        /*0630*/ 	.short	0x010a
        /*0632*/ 	.byte	0xff
	.zero		1


	//   ....[84]....
        /*0634*/ 	.word	0x00003cc0
        /*0638*/ 	.word	0x000000ff
        /*063c*/ 	.word	0x00000188
        /*0640*/ 	.short	0x010a
        /*0642*/ 	.byte	0x04
	.zero		1


	//   ....[85]....
        /*0644*/ 	.word	0x00003d60
        /*0648*/ 	.word	0x000000ff
        /*064c*/ 	.word	0x00000180
        /*0650*/ 	.short	0x010a
        /*0652*/ 	.byte	0x04
	.zero		1


	//   ....[86]....
        /*0654*/ 	.word	0x00003e00
        /*0658*/ 	.word	0x000000ff
        /*065c*/ 	.word	0x00000000
        /*0660*/ 	.short	0x0101
        /*0662*/ 	.byte	0x05
	.zero		1


	//   ....[87]....
        /*0664*/ 	.word	0x00003e40
        /*0668*/ 	.word	0x000000ff
        /*066c*/ 	.word	0x00000188
        /*0670*/ 	.short	0x0106
        /*0672*/ 	.byte	0x04
	.zero		1


	//   ....[88]....
        /*0674*/ 	.word	0x00003e80
        /*0678*/ 	.word	0x00000000
        /*067c*/ 	.word	0x00000188
        /*0680*/ 	.short	0x010a
        /*0682*/ 	.byte	0xff
	.zero		1


	//   ....[89]....
        /*0684*/ 	.word	0x000040d0
        /*0688*/ 	.word	0x000000ff
        /*068c*/ 	.word	0x00000008
        /*0690*/ 	.short	0x010a
        /*0692*/ 	.byte	0x05
	.zero		1


	//   ....[90]....
        /*0694*/ 	.word	0x000040f0
        /*0698*/ 	.word	0x000000ff
        /*069c*/ 	.word	0x00000008
        /*06a0*/ 	.short	0x010a
        /*06a2*/ 	.byte	0x05
	.zero		1


	//   ....[91]....
        /*06a4*/ 	.word	0x00004280
        /*06a8*/ 	.word	0x000000ff
        /*06ac*/ 	.word	0x00000008
        /*06b0*/ 	.short	0x010a
        /*06b2*/ 	.byte	0x05
	.zero		1


	//   ....[92]....
        /*06b4*/ 	.word	0x000042a0
        /*06b8*/ 	.word	0x000000ff
        /*06bc*/ 	.word	0x00000008
        /*06c0*/ 	.short	0x010a
        /*06c2*/ 	.byte	0x05
	.zero		1


	//   ....[93]....
        /*06c4*/ 	.word	0x00004360
        /*06c8*/ 	.word	0x000000ff
        /*06cc*/ 	.word	0x00000000
        /*06d0*/ 	.short	0x0101
        /*06d2*/ 	.byte	0x04
	.zero		1


	//   ....[94]....
        /*06d4*/ 	.word	0x000046c0
        /*06d8*/ 	.word	0x000000ff
        /*06dc*/ 	.word	0x00000180
        /*06e0*/ 	.short	0x010a
        /*06e2*/ 	.byte	0x11
	.zero		1


	//   ....[95]....
        /*06e4*/ 	.word	0x00004760
        /*06e8*/ 	.word	0x000000ff
        /*06ec*/ 	.word	0x00000000
        /*06f0*/ 	.short	0x0101
        /*06f2*/ 	.byte	0x17
	.zero		1


	//   ....[96]....
        /*06f4*/ 	.word	0x000047a0
        /*06f8*/ 	.word	0x000000ff
        /*06fc*/ 	.word	0x000001a0
        /*0700*/ 	.short	0x010a
        /*0702*/ 	.byte	0x16
	.zero		1


	//   ....[97]....
        /*0704*/ 	.word	0x00004850
        /*0708*/ 	.word	0x000000ff
        /*070c*/ 	.word	0x00000000
        /*0710*/ 	.short	0x010a
        /*0712*/ 	.byte	0x04
	.zero		1


	//   ....[98]....
        /*0714*/ 	.word	0x00004890
        /*0718*/ 	.word	0x000000ff
        /*071c*/ 	.word	0x00000000
        /*0720*/ 	.short	0x010a
        /*0722*/ 	.byte	0x0a
	.zero		1


	//   ....[99]....
        /*0724*/ 	.word	0x000049b0
        /*0728*/ 	.word	0x000000ff
        /*072c*/ 	.word	0x00000000
        /*0730*/ 	.short	0x010a
        /*0732*/ 	.byte	0x04
	.zero		1


	//   ....[100]....
        /*0734*/ 	.word	0x00004c50
        /*0738*/ 	.word	0x000000ff
        /*073c*/ 	.word	0x00000000
        /*0740*/ 	.short	0x010a
        /*0742*/ 	.byte	0x04
	.zero		1


	//   ....[101]....
        /*0744*/ 	.word	0x00004cf0
        /*0748*/ 	.word	0x00000000
        /*074c*/ 	.word	0x00000000
        /*0750*/ 	.short	0x010a
        /*0752*/ 	.byte	0xff
	.zero		1


	//   ....[102]....
        /*0754*/ 	.word	0x00004d30
        /*0758*/ 	.word	0x00000000
        /*075c*/ 	.word	0x00000000
        /*0760*/ 	.short	0x010a
        /*0762*/ 	.byte	0xff
	.zero		1


	//   ....[103]....
        /*0764*/ 	.word	0x00004da0
        /*0768*/ 	.word	0x000000ff
        /*076c*/ 	.word	0x00000000
        /*0770*/ 	.short	0x0101
        /*0772*/ 	.byte	0x04
	.zero		1


	//   ....[104]....
        /*0774*/ 	.word	0x00004de0
        /*0778*/ 	.word	0x000000ff
        /*077c*/ 	.word	0x000001b0
        /*0780*/ 	.short	0x010a
        /*0782*/ 	.byte	0x11
	.zero		1


	//   ....[105]....
        /*0784*/ 	.word	0x00004e50
        /*0788*/ 	.word	0x000000ff
        /*078c*/ 	.word	0x00000000
        /*0790*/ 	.short	0x0101
        /*0792*/ 	.byte	0x04
	.zero		1


	//   ....[106]....
        /*0794*/ 	.word	0x00005340
        /*0798*/ 	.word	0x000000ff
        /*079c*/ 	.word	0x00000180
        /*07a0*/ 	.short	0x010a
        /*07a2*/ 	.byte	0x18
	.zero		1


	//   ....[107]....
        /*07a4*/ 	.word	0x000053e0
        /*07a8*/ 	.word	0x000000ff
        /*07ac*/ 	.word	0x00000000
        /*07b0*/ 	.short	0x0101
        /*07b2*/ 	.byte	0x1f
	.zero		1


	//   ....[108]....
        /*07b4*/ 	.word	0x00005920
        /*07b8*/ 	.word	0x000000ff
        /*07bc*/ 	.word	0x00000178
        /*07c0*/ 	.short	0x010a
        /*07c2*/ 	.byte	0x18
	.zero		1


	//   ....[109]....
        /*07c4*/ 	.word	0x00005b10
        /*07c8*/ 	.word	0x000000ff
        /*07cc*/ 	.word	0x00000158
        /*07d0*/ 	.short	0x010a
        /*07d2*/ 	.byte	0x07
	.zero		1


	//   ....[110]....
        /*07d4*/ 	.word	0x00005e70
        /*07d8*/ 	.word	0x000000ff
        /*07dc*/ 	.word	0x00000140
        /*07e0*/ 	.short	0x010b
        /*07e2*/ 	.byte	0x07
	.zero		1


	//   ....[111]....
        /*07e4*/ 	.word	0x00005e80
        /*07e8*/ 	.word	0x000000ff
        /*07ec*/ 	.word	0x00000000
        /*07f0*/ 	.short	0x0101
        /*07f2*/ 	.byte	0x06
	.zero		1


	//   ....[112]....
        /*07f4*/ 	.word	0x00005e90
        /*07f8*/ 	.word	0x000000ff
        /*07fc*/ 	.word	0x00000158
        /*0800*/ 	.short	0x010a
        /*0802*/ 	.byte	0x04
	.zero		1


	//   ....[113]....
        /*0804*/ 	.word	0x000060c0
        /*0808*/ 	.word	0x000000ff
        /*080c*/ 	.word	0x00000140
        /*0810*/ 	.short	0x010b
        /*0812*/ 	.byte	0x04
	.zero		1


	//   ....[114]....
        /*0814*/ 	.word	0x000060d0
        /*0818*/ 	.word	0x000000ff
        /*081c*/ 	.word	0x00000000
        /*0820*/ 	.short	0x0101
        /*0822*/ 	.byte	0x05
	.zero		1


	//   ....[115]....
        /*0824*/ 	.word	0x00006120
        /*0828*/ 	.word	0x000000ff
        /*082c*/ 	.word	0x00000000
        /*0830*/ 	.short	0x010a
        /*0832*/ 	.byte	0x04
	.zero		1


	//   ....[116]....
        /*0834*/ 	.word	0x000061b0
        /*0838*/ 	.word	0x000000ff
        /*083c*/ 	.word	0x00000000
        /*0840*/ 	.short	0x010a
        /*0842*/ 	.byte	0x05
	.zero		1


	//   ....[117]....
        /*0844*/ 	.word	0x00006250
        /*0848*/ 	.word	0x00000000
        /*084c*/ 	.word	0x00000000
        /*0850*/ 	.short	0x010a
        /*0852*/ 	.byte	0xff
	.zero		1


	//   ....[118]....
        /*0854*/ 	.word	0x000065b0
        /*0858*/ 	.word	0x000000ff
        /*085c*/ 	.word	0x00000180
        /*0860*/ 	.short	0x010a
        /*0862*/ 	.byte	0x32
	.zero		1


	//   ....[119]....
        /*0864*/ 	.word	0x00006680
        /*0868*/ 	.word	0x000000ff
        /*086c*/ 	.word	0x00000000
        /*0870*/ 	.short	0x0101
        /*0872*/ 	.byte	0x04
	.zero		1


	//   ....[120]....
        /*0874*/ 	.word	0x00007330
        /*0878*/ 	.word	0x00000000
        /*087c*/ 	.word	0x00000140
        /*0880*/ 	.short	0x010a
        /*0882*/ 	.byte	0xff
	.zero		1


	//   ....[121]....
        /*0884*/ 	.word	0x00007430
        /*0888*/ 	.word	0x0000006c
        /*088c*/ 	.word	0x00000190
        /*0890*/ 	.short	0x010a
        /*0892*/ 	.byte	0xff
	.zero		1


	//   ....[122]....
        /*0894*/ 	.word	0x00007650
        /*0898*/ 	.word	0x00000000
        /*089c*/ 	.word	0x00000140
        /*08a0*/ 	.short	0x010a
        /*08a2*/ 	.byte	0xff
	.zero		1


	//   ....[123]....
        /*08a4*/ 	.word	0x00007780
        /*08a8*/ 	.word	0x0000006c
        /*08ac*/ 	.word	0x00000190
        /*08b0*/ 	.short	0x010a
        /*08b2*/ 	.byte	0xff
	.zero		1


	//   ....[124]....
        /*08b4*/ 	.word	0x000082d0
        /*08b8*/ 	.word	0x00000000
        /*08bc*/ 	.word	0x00000000
        /*08c0*/ 	.short	0x0101
        /*08c2*/ 	.byte	0xff
	.zero		1


	//   ....[125]....
        /*08c4*/ 	.word	0x000082e0
        /*08c8*/ 	.word	0x00000003
        /*08cc*/ 	.word	0x00000140
        /*08d0*/ 	.short	0x010a
        /*08d2*/ 	.byte	0xff
	.zero		1


	//   ....[126]....
        /*08d4*/ 	.word	0x000083b0
        /*08d8*/ 	.word	0x00000003
        /*08dc*/ 	.word	0x00000140
        /*08e0*/ 	.short	0x010a
        /*08e2*/ 	.byte	0xff
	.zero		1


	//   ....[127]....
        /*08e4*/ 	.word	0x00008830
        /*08e8*/ 	.word	0x0000006c
        /*08ec*/ 	.word	0x00000000
        /*08f0*/ 	.short	0x0101
        /*08f2*/ 	.byte	0xff
	.zero		1


	//   ....[128]....
        /*08f4*/ 	.word	0x00009070
        /*08f8*/ 	.word	0x00000002
        /*08fc*/ 	.word	0x00000000
        /*0900*/ 	.short	0x0101
        /*0902*/ 	.byte	0xff
	.zero		1


	//   ....[129]....
        /*0904*/ 	.word	0x00009300
        /*0908*/ 	.word	0x000000ff
        /*090c*/ 	.word	0x00000000
        /*0910*/ 	.short	0x0101
        /*0912*/ 	.byte	0x04
	.zero		1


	//   ....[130]....
        /*0914*/ 	.word	0x00009330
        /*0918*/ 	.word	0x00000000
        /*091c*/ 	.word	0x000000a0
        /*0920*/ 	.short	0x010a
        /*0922*/ 	.byte	0xff
	.zero		1


	//   ....[131]....
        /*0924*/ 	.word	0x00009390
        /*0928*/ 	.word	0x00000000
        /*092c*/ 	.word	0x000000a0
        /*0930*/ 	.short	0x010a
        /*0932*/ 	.byte	0xff
	.zero		1


	//   ....[132]....
        /*0934*/ 	.word	0x000093f0
        /*0938*/ 	.word	0x00000000
        /*093c*/ 	.word	0x00000180
        /*0940*/ 	.short	0x010a
        /*0942*/ 	.byte	0xff
	.zero		1


	//   ....[133]....
        /*0944*/ 	.word	0x00009450
        /*0948*/ 	.word	0x00000000
        /*094c*/ 	.word	0x00000000
        /*0950*/ 	.short	0x010a
        /*0952*/ 	.byte	0xff
	.zero		1


	//   ....[134]....
        /*0954*/ 	.word	0x000094b0
        /*0958*/ 	.word	0x00000000
        /*095c*/ 	.word	0x00000000
        /*0960*/ 	.short	0x010a
        /*0962*/ 	.byte	0xff
	.zero		1


	//   ....[135]....
        /*0964*/ 	.word	0x00009510
        /*0968*/ 	.word	0x00000000
        /*096c*/ 	.word	0x00000000
        /*0970*/ 	.short	0x010a
        /*0972*/ 	.byte	0xff
	.zero		1


	//   ....[136]....
        /*0974*/ 	.word	0x00009570
        /*0978*/ 	.word	0x00000000
        /*097c*/ 	.word	0x00000000
        /*0980*/ 	.short	0x010a
        /*0982*/ 	.byte	0xff
	.zero		1


	//   ....[137]....
        /*0984*/ 	.word	0x000095d0
        /*0988*/ 	.word	0x00000000
        /*098c*/ 	.word	0x00000000
        /*0990*/ 	.short	0x010a
        /*0992*/ 	.byte	0xff
	.zero		1


	//   ....[138]....
        /*0994*/ 	.word	0x00009630
        /*0998*/ 	.word	0x00000000
        /*099c*/ 	.word	0x00000000
        /*09a0*/ 	.short	0x010a
        /*09a2*/ 	.byte	0xff
	.zero		1


	//   ....[139]....
        /*09a4*/ 	.word	0x00009690
        /*09a8*/ 	.word	0x00000000
        /*09ac*/ 	.word	0x00000000
        /*09b0*/ 	.short	0x010a
        /*09b2*/ 	.byte	0xff
	.zero		1


	//   ....[140]....
        /*09b4*/ 	.word	0x000096f0
        /*09b8*/ 	.word	0x00000000
        /*09bc*/ 	.word	0x00000000
        /*09c0*/ 	.short	0x010a
        /*09c2*/ 	.byte	0xff
	.zero		1


	//   ....[141]....
        /*09c4*/ 	.word	0x00009750
        /*09c8*/ 	.word	0x00000000
        /*09cc*/ 	.word	0x00000000
        /*09d0*/ 	.short	0x010a
        /*09d2*/ 	.byte	0xff
	.zero		1


	//   ....[142]....
        /*09d4*/ 	.word	0x000097b0
        /*09d8*/ 	.word	0x00000000
        /*09dc*/ 	.word	0x00000000
        /*09e0*/ 	.short	0x010a
        /*09e2*/ 	.byte	0xff
	.zero		1


	//   ....[143]....
        /*09e4*/ 	.word	0x00009810
        /*09e8*/ 	.word	0x00000000
        /*09ec*/ 	.word	0x00000000
        /*09f0*/ 	.short	0x010a
        /*09f2*/ 	.byte	0xff
	.zero		1


	//   ....[144]....
        /*09f4*/ 	.word	0x00009870
        /*09f8*/ 	.word	0x00000000
        /*09fc*/ 	.word	0x00000000
        /*0a00*/ 	.short	0x010a
        /*0a02*/ 	.byte	0xff
	.zero		1


	//   ....[145]....
        /*0a04*/ 	.word	0x000098d0
        /*0a08*/ 	.word	0x00000000
        /*0a0c*/ 	.word	0x00000000
        /*0a10*/ 	.short	0x010a
        /*0a12*/ 	.byte	0xff
	.zero		1


	//   ....[146]....
        /*0a14*/ 	.word	0x00009930
        /*0a18*/ 	.word	0x00000000
        /*0a1c*/ 	.word	0x00000000
        /*0a20*/ 	.short	0x010a
        /*0a22*/ 	.byte	0xff
	.zero		1


	//   ....[147]....
        /*0a24*/ 	.word	0x00009990
        /*0a28*/ 	.word	0x00000000
        /*0a2c*/ 	.word	0x00000000
        /*0a30*/ 	.short	0x010a
        /*0a32*/ 	.byte	0xff
	.zero		1


	//   ....[148]....
        /*0a34*/ 	.word	0x000099f0
        /*0a38*/ 	.word	0x00000000
        /*0a3c*/ 	.word	0x00000000
        /*0a40*/ 	.short	0x010a
        /*0a42*/ 	.byte	0xff
	.zero		1


	//   ....[149]....
        /*0a44*/ 	.word	0x00009a50
        /*0a48*/ 	.word	0x00000000
        /*0a4c*/ 	.word	0x00000000
        /*0a50*/ 	.short	0x010a
        /*0a52*/ 	.byte	0xff
	.zero		1


	//   ....[150]....
        /*0a54*/ 	.word	0x00009ab0
        /*0a58*/ 	.word	0x00000000
        /*0a5c*/ 	.word	0x00000000
        /*0a60*/ 	.short	0x010a
        /*0a62*/ 	.byte	0xff
	.zero		1


	//   ....[151]....
        /*0a64*/ 	.word	0x00009b10
        /*0a68*/ 	.word	0x00000000
        /*0a6c*/ 	.word	0x00000000
        /*0a70*/ 	.short	0x010a
        /*0a72*/ 	.byte	0xff
	.zero		1


	//   ....[152]....
        /*0a74*/ 	.word	0x00009b70
        /*0a78*/ 	.word	0x00000004
        /*0a7c*/ 	.word	0x00000188
        /*0a80*/ 	.short	0x010a
        /*0a82*/ 	.byte	0xff
	.zero		1


	//   ....[153]....
        /*0a84*/ 	.word	0x00009bd0
        /*0a88*/ 	.word	0x00000004
        /*0a8c*/ 	.word	0x00000180
        /*0a90*/ 	.short	0x010a
        /*0a92*/ 	.byte	0xff
	.zero		1


	//   ....[154]....
        /*0a94*/ 	.word	0x00009c30
        /*0a98*/ 	.word	0x00000005
        /*0a9c*/ 	.word	0x00000008
        /*0aa0*/ 	.short	0x010a
        /*0aa2*/ 	.byte	0xff
	.zero		1


	//   ....[155]....
        /*0aa4*/ 	.word	0x00009d20
        /*0aa8*/ 	.word	0x00000003
        /*0aac*/ 	.word	0x00000008
        /*0ab0*/ 	.short	0x010a
        /*0ab2*/ 	.byte	0xff
	.zero		1


	//   ....[156]....
        /*0ab4*/ 	.word	0x00009d80
        /*0ab8*/ 	.word	0x00000004
        /*0abc*/ 	.word	0x00000180
        /*0ac0*/ 	.short	0x010a
        /*0ac2*/ 	.byte	0xff
	.zero		1


	//   ....[157]....
        /*0ac4*/ 	.word	0x00009de0
        /*0ac8*/ 	.word	0x00000004
        /*0acc*/ 	.word	0x000001a0
        /*0ad0*/ 	.short	0x010a
        /*0ad2*/ 	.byte	0xff
	.zero		1


	//   ....[158]....
        /*0ad4*/ 	.word	0x00009e40
        /*0ad8*/ 	.word	0x00000004
        /*0adc*/ 	.word	0x00000000
        /*0ae0*/ 	.short	0x010a
        /*0ae2*/ 	.byte	0xff
	.zero		1


	//   ....[159]....
        /*0ae4*/ 	.word	0x00009ea0
        /*0ae8*/ 	.word	0x00000000
        /*0aec*/ 	.word	0x00000000
        /*0af0*/ 	.short	0x010a
        /*0af2*/ 	.byte	0xff
	.zero		1


	//   ....[160]....
        /*0af4*/ 	.word	0x00009f00
        /*0af8*/ 	.word	0x00000000
        /*0afc*/ 	.word	0x000001b0
        /*0b00*/ 	.short	0x010a
        /*0b02*/ 	.byte	0xff
	.zero		1


	//   ....[161]....
        /*0b04*/ 	.word	0x00009f60
        /*0b08*/ 	.word	0x00000000
        /*0b0c*/ 	.word	0x00000180
        /*0b10*/ 	.short	0x010a
        /*0b12*/ 	.byte	0xff
	.zero		1


	//   ....[162]....
        /*0b14*/ 	.word	0x00009fc0
        /*0b18*/ 	.word	0x00000000
        /*0b1c*/ 	.word	0x00000178
        /*0b20*/ 	.short	0x010a
        /*0b22*/ 	.byte	0xff
	.zero		1


	//   ....[163]....
        /*0b24*/ 	.word	0x0000a020
        /*0b28*/ 	.word	0x00000002
        /*0b2c*/ 	.word	0x00000158
        /*0b30*/ 	.short	0x010a
        /*0b32*/ 	.byte	0xff
	.zero		1


	//   ....[164]....
        /*0b34*/ 	.word	0x0000a080
        /*0b38*/ 	.word	0x00000000
        /*0b3c*/ 	.word	0x00000158
        /*0b40*/ 	.short	0x010a
        /*0b42*/ 	.byte	0xff
	.zero		1


	//   ....[165]....
        /*0b44*/ 	.word	0x0000a0e0
        /*0b48*/ 	.word	0x00000000
        /*0b4c*/ 	.word	0x00000000
        /*0b50*/ 	.short	0x010a
        /*0b52*/ 	.byte	0xff
	.zero		1


	//   ....[166]....
        /*0b54*/ 	.word	0x0000a140
        /*0b58*/ 	.word	0x00000000
        /*0b5c*/ 	.word	0x00000000
        /*0b60*/ 	.short	0x010a
        /*0b62*/ 	.byte	0xff
	.zero		1


	//   ....[167]....
        /*0b64*/ 	.word	0x0000a1a0
        /*0b68*/ 	.word	0x00000000
        /*0b6c*/ 	.word	0x00000180
        /*0b70*/ 	.short	0x010a
        /*0b72*/ 	.byte	0xff
	.zero		1


	//   ....[168]....
        /*0b74*/ 	.word	0x0000a1f0
        /*0b78*/ 	.word	0x00000000
        /*0b7c*/ 	.word	0x00000140
        /*0b80*/ 	.short	0x010a
        /*0b82*/ 	.byte	0xff
	.zero		1


	//   ....[169]....
        /*0b84*/ 	.word	0x0000a240
        /*0b88*/ 	.word	0x0000006c
        /*0b8c*/ 	.word	0x00000190
        /*0b90*/ 	.short	0x010a
        /*0b92*/ 	.byte	0xff
	.zero		1


	//   ....[170]....
        /*0b94*/ 	.word	0x0000a290
        /*0b98*/ 	.word	0x00000003
        /*0b9c*/ 	.word	0x00000140
        /*0ba0*/ 	.short	0x010a
        /*0ba2*/ 	.byte	0xff
	.zero		1


	//----- nvinfo : EIATTR_NUM_MBARRIERS
	.align		4
.L_47:
        /*0ba4*/ 	.byte	0x03, 0x38
        /*0ba6*/ 	.short	0x0037


	//----- nvinfo : EIATTR_EXIT_INSTR_OFFSETS
	.align		4
        /*0ba8*/ 	.byte	0x04, 0x1c
        /*0baa*/ 	.short	(.L_49 - .L_48)


	//   ....[0]....
.L_48:
        /*0bac*/ 	.word	0x00003ba0


	//   ....[1]....
        /*0bb0*/ 	.word	0x00003e50


	//   ....[2]....
        /*0bb4*/ 	.word	0x00003eb0


	//   ....[3]....
        /*0bb8*/ 	.word	0x00005070


	//   ....[4]....
        /*0bbc*/ 	.word	0x00006280


	//   ....[5]....
        /*0bc0*/ 	.word	0x000062c0


	//   ....[6]....
        /*0bc4*/ 	.word	0x000091e0


	//   ....[7]....
        /*0bc8*/ 	.word	0x00009260


	//   ....[8]....
        /*0bcc*/ 	.word	0x00009290


	//   ....[9]....
        /*0bd0*/ 	.word	0x00009310


	//----- nvinfo : EIATTR_MAX_THREADS
	.align		4
.L_49:
        /*0bd4*/ 	.byte	0x04, 0x05
        /*0bd6*/ 	.short	(.L_51 - .L_50)
.L_50:
        /*0bd8*/ 	.word	0x00000100
        /*0bdc*/ 	.word	0x00000001
        /*0be0*/ 	.word	0x00000001


	//----- nvinfo : EIATTR_CRS_STACK_SIZE
	.align		4
.L_51:
        /*0be4*/ 	.byte	0x04, 0x1e
        /*0be6*/ 	.short	(.L_53 - .L_52)
.L_52:
        /*0be8*/ 	.word	0x00000000


	//----- nvinfo : EIATTR_CBANK_PARAM_SIZE
	.align		4
.L_53:
        /*0bec*/ 	.byte	0x03, 0x19
        /*0bee*/ 	.short	0x0900


	//----- nvinfo : EIATTR_PARAM_CBANK
	.align		4
        /*0bf0*/ 	.byte	0x04, 0x0a
        /*0bf2*/ 	.short	(.L_55 - .L_54)
	.align		4
.L_54:
        /*0bf4*/ 	.word	index@(.nv.constant0._ZN7cutlass13device_kernelINS_4conv6kernel13ConvUniversalINS1_16ConvProblemShapeILNS1_8OperatorE0ELi3EEENS1_10collective14CollectiveConvINS1_47MainloopSm100TmaUmmaWarpSpecializedImplicitGemmILS5_0ELi20ELi3ELi1ELi2EN4cute5tupleIJNSA_1CILi2EEENSC_ILi1EEESE_EEEEENSB_IJNSC_ILi256EEENSC_ILi64EEENSB_IJNSC_ILi32EEEEEEEEENS_10bfloat16_tESM_NSA_8TiledMMAINSA_8MMA_AtomIJNSA_26SM100_MMA_F16BF16_2x1SM_SSISM_SM_fLi256ELi64ELNSA_4UMMA5MajorE0ELSR_0ELNSQ_7ScaleInE0ELSS_0EEEEEENSA_6LayoutINSB_IJSE_SE_SE_EEENSB_IJNSC_ILi0EEESX_SX_EEEEENSB_IJNSA_10UnderscoreES10_S10_EEEEENS7_6detail27Sm100ImplicitGemmTileTraitsINSA_25SM100_TMA_2SM_LOAD_IM2COLENSA_14ComposedLayoutINSA_7SwizzleILi2ELi4ELi3EEENSA_18smem_ptr_flag_bitsILi16EEENSV_INSB_IJNSC_ILi8EEESJ_EEENSB_IJSJ_SE_EEEEEEEvEENS14_INSA_18SM100_TMA_2SM_LOADES1F_vEEEENS_8epilogue10collective18CollectiveEpilogueINS1K_23Sm100TmaWarpSpecializedILi3ELi2ELi32ELb1ELb0EEEJNSB_IJNSC_ILi128EEESI_SK_EEENSB_IJNSV_IS1P_SE_EENSV_ISJ_SE_EEEEESM_NSB_IJNSB_IJllllEEESE_SX_EEESM_S1V_NS1K_6fusion15FusionCallbacksIS1O_NS1W_17LinearCombinationISM_fSM_fLNS_15FloatRoundStyleE2EEES1Q_S1T_JEEENSA_5SM1004TMEM4LOAD26SM100_TMEM_LOAD_32dp32b32xENSA_20SM90_TMA_LOAD_IM2COLES1F_NSA_39AutoVectorizingCopyWithAssumedAlignmentILi128EEENSA_21SM90_TMA_STORE_IM2COLES1F_S28_S28_EEEvvEEEEvNT_6ParamsE)
        /*0bf8*/ 	.short	0x0380
        /*0bfa*/ 	.short	0x0900


	//----- nvinfo : EIATTR_SW_WAR
	.align		4
.L_55:
        /*0bfc*/ 	.byte	0x04, 0x36
        /*0bfe*/ 	.short	(.L_57 - .L_56)
.L_56:
        /*0c00*/ 	.word	0x00000008
.L_57:


//--------------------- .nv.callgraph             --------------------------
	.section	.nv.callgraph,"",@"SHT_CUDA_CALLGRAPH"
	.align	4
	.sectionentsize	8
	.align		4
        /*0000*/ 	.word	0x00000000
	.align		4
        /*0004*/ 	.word	0xffffffff
	.align		4
        /*0008*/ 	.word	index@(_ZN7cutlass13device_kernelINS_4conv6kernel13ConvUniversalINS1_16ConvProblemShapeILNS1_8OperatorE0ELi3EEENS1_10collective14CollectiveConvINS1_47MainloopSm100TmaUmmaWarpSpecializedImplicitGemmILS5_0ELi20ELi3ELi1ELi2EN4cute5tupleIJNSA_1CILi2EEENSC_ILi1EEESE_EEEEENSB_IJNSC_ILi256EEENSC_ILi64EEENSB_IJNSC_ILi32EEEEEEEEENS_10bfloat16_tESM_NSA_8TiledMMAINSA_8MMA_AtomIJNSA_26SM100_MMA_F16BF16_2x1SM_SSISM_SM_fLi256ELi64ELNSA_4UMMA5MajorE0ELSR_0ELNSQ_7ScaleInE0ELSS_0EEEEEENSA_6LayoutINSB_IJSE_SE_SE_EEENSB_IJNSC_ILi0EEESX_SX_EEEEENSB_IJNSA_10UnderscoreES10_S10_EEEEENS7_6detail27Sm100ImplicitGemmTileTraitsINSA_25SM100_TMA_2SM_LOAD_IM2COLENSA_14ComposedLayoutINSA_7SwizzleILi2ELi4ELi3EEENSA_18smem_ptr_flag_bitsILi16EEENSV_INSB_IJNSC_ILi8EEESJ_EEENSB_IJSJ_SE_EEEEEEEvEENS14_INSA_18SM100_TMA_2SM_LOADES1F_vEEEENS_8epilogue10collective18CollectiveEpilogueINS1K_23Sm100TmaWarpSpecializedILi3ELi2ELi32ELb1ELb0EEEJNSB_IJNSC_ILi128EEESI_SK_EEENSB_IJNSV_IS1P_SE_EENSV_ISJ_SE_EEEEESM_NSB_IJNSB_IJllllEEESE_SX_EEESM_S1V_NS1K_6fusion15FusionCallbacksIS1O_NS1W_17LinearCombinationISM_fSM_fLNS_15FloatRoundStyleE2EEES1Q_S1T_JEEENSA_5SM1004TMEM4LOAD26SM100_TMEM_LOAD_32dp32b32xENSA_20SM90_TMA_LOAD_IM2COLES1F_NSA_39AutoVectorizingCopyWithAssumedAlignmentILi128EEENSA_21SM90_TMA_STORE_IM2COLES1F_S28_S28_EEEvvEEEEvNT_6ParamsE)
	.align		4
        /*000c*/ 	.word	index@(__assertfail)
	.align		4
        /*0010*/ 	.word	0x00000000
	.align		4
        /*0014*/ 	.word	0xfffffffe
	.align		4
        /*0018*/ 	.word	0x00000000
	.align		4
        /*001c*/ 	.word	0xfffffffd
	.align		4
        /*0020*/ 	.word	0x00000000
	.align		4
        /*0024*/ 	.word	0xfffffffc


//--------------------- .nv.constant4             --------------------------
	.section	.nv.constant4,"a",@progbits
	.align	8
	.align		8
.nv.constant4:
        /*0000*/ 	.dword	__assertfail
	.align		8
        /*0008*/ 	.dword	__unnamed_1
	.align		8
        /*0010*/ 	.dword	__unnamed_2
	.align		8
        /*0018*/ 	.dword	_ZN39_INTERNAL_e748523e_4_k_cu_c0a6dc7a_28364cuda3std3__45__cpo5beginE
	.align		8
        /*0020*/ 	.dword	_ZN39_INTERNAL_e748523e_4_k_cu_c0a6dc7a_28364cuda3std3__45__cpo3endE
	.align		8
        /*0028*/ 	.dword	_ZN39_INTERNAL_e748523e_4_k_cu_c0a6dc7a_28364cuda3std3__45__cpo6cbeginE
	.align		8
        /*0030*/ 	.dword	_ZN39_INTERNAL_e748523e_4_k_cu_c0a6dc7a_28364cuda3std3__45__cpo4cendE
	.align		8
        /*0038*/ 	.dword	_ZN39_INTERNAL_e748523e_4_k_cu_c0a6dc7a_28364cuda3std3__441_GLOBAL__N__e748523e_4_k_cu_c0a6dc7a_28366ignoreE
	.align		8
        /*0040*/ 	.dword	_ZN39_INTERNAL_e748523e_4_k_cu_c0a6dc7a_28364cuda3std3__419piecewise_constructE
	.align		8
        /*0048*/ 	.dword	_ZN39_INTERNAL_e748523e_4_k_cu_c0a6dc7a_28364cuda3std3__48in_placeE
	.align		8
        /*0050*/ 	.dword	_ZN39_INTERNAL_e748523e_4_k_cu_c0a6dc7a_28364cuda3std6ranges3__45__cpo4swapE
	.align		8
        /*0058*/ 	.dword	_ZN39_INTERNAL_e748523e_4_k_cu_c0a6dc7a_28364cuda3std6ranges3__45__cpo9iter_moveE
	.align		8
        /*0060*/ 	.dword	_ZN39_INTERNAL_e748523e_4_k_cu_c0a6dc7a_28364cute7productE
	.align		8
        /*0068*/ 	.dword	_ZN39_INTERNAL_e748523e_4_k_cu_c0a6dc7a_28364cute1_E
	.align		8
        /*0070*/ 	.dword	$str$27
	.align		8
        /*0078*/ 	.dword	$str$28
	.align		8
        /*0080*/ 	.dword	$str$29
	.align		8
        /*0088*/ 	.dword	$str$30


//--------------------- .text._ZN7cutlass13device_kernelINS_4conv6kernel13ConvUniversalINS1_16ConvProblemShapeILNS1_8OperatorE0ELi3EEENS1_10collective14CollectiveConvINS1_47MainloopSm100TmaUmmaWarpSpecializedImplicitGemmILS5_0ELi20ELi3ELi1ELi2EN4cute5tupleIJNSA_1CILi2EEENSC_ILi1EEESE_EEEEENSB_IJNSC_ILi256EEENSC_ILi64EEENSB_IJNSC_ILi32EEEEEEEEENS_10bfloat16_tESM_NSA_8TiledMMAINSA_8MMA_AtomIJNSA_26SM100_MMA_F16BF16_2x1SM_SSISM_SM_fLi256ELi64ELNSA_4UMMA5MajorE0ELSR_0ELNSQ_7ScaleInE0ELSS_0EEEEEENSA_6LayoutINSB_IJSE_SE_SE_EEENSB_IJNSC_ILi0EEESX_SX_EEEEENSB_IJNSA_10UnderscoreES10_S10_EEEEENS7_6detail27Sm100ImplicitGemmTileTraitsINSA_25SM100_TMA_2SM_LOAD_IM2COLENSA_14ComposedLayoutINSA_7SwizzleILi2ELi4ELi3EEENSA_18smem_ptr_flag_bitsILi16EEENSV_INSB_IJNSC_ILi8EEESJ_EEENSB_IJSJ_SE_EEEEEEEvEENS14_INSA_18SM100_TMA_2SM_LOADES1F_vEEEENS_8epilogue10collective18CollectiveEpilogueINS1K_23Sm100TmaWarpSpecializedILi3ELi2ELi32ELb1ELb0EEEJNSB_IJNSC_ILi128EEESI_SK_EEENSB_IJNSV_IS1P_SE_EENSV_ISJ_SE_EEEEESM_NSB_IJNSB_IJllllEEESE_SX_EEESM_S1V_NS1K_6fusion15FusionCallbacksIS1O_NS1W_17LinearCombinationISM_fSM_fLNS_15FloatRoundStyleE2EEES1Q_S1T_JEEENSA_5SM1004TMEM4LOAD26SM100_TMEM_LOAD_32dp32b32xENSA_20SM90_TMA_LOAD_IM2COLES1F_NSA_39AutoVectorizingCopyWithAssumedAlignmentILi128EEENSA_21SM90_TMA_STORE_IM2COLES1F_S28_S28_EEEvvEEEEvNT_6ParamsE --------------------------
	.section	.text._ZN7cutlass13device_kernelINS_4conv6kernel13ConvUniversalINS1_16ConvProblemShapeILNS1_8OperatorE0ELi3EEENS1_10collective14CollectiveConvINS1_47MainloopSm100TmaUmmaWarpSpecializedImplicitGemmILS5_0ELi20ELi3ELi1ELi2EN4cute5tupleIJNSA_1CILi2EEENSC_ILi1EEESE_EEEEENSB_IJNSC_ILi256EEENSC_ILi64EEENSB_IJNSC_ILi32EEEEEEEEENS_10bfloat16_tESM_NSA_8TiledMMAINSA_8MMA_AtomIJNSA_26SM100_MMA_F16BF16_2x1SM_SSISM_SM_fLi256ELi64ELNSA_4UMMA5MajorE0ELSR_0ELNSQ_7ScaleInE0ELSS_0EEEEEENSA_6LayoutINSB_IJSE_SE_SE_EEENSB_IJNSC_ILi0EEESX_SX_EEEEENSB_IJNSA_10UnderscoreES10_S10_EEEEENS7_6detail27Sm100ImplicitGemmTileTraitsINSA_25SM100_TMA_2SM_LOAD_IM2COLENSA_14ComposedLayoutINSA_7SwizzleILi2ELi4ELi3EEENSA_18smem_ptr_flag_bitsILi16EEENSV_INSB_IJNSC_ILi8EEESJ_EEENSB_IJSJ_SE_EEEEEEEvEENS14_INSA_18SM100_TMA_2SM_LOADES1F_vEEEENS_8epilogue10collective18CollectiveEpilogueINS1K_23Sm100TmaWarpSpecializedILi3ELi2ELi32ELb1ELb0EEEJNSB_IJNSC_ILi128EEESI_SK_EEENSB_IJNSV_IS1P_SE_EENSV_ISJ_SE_EEEEESM_NSB_IJNSB_IJllllEEESE_SX_EEESM_S1V_NS1K_6fusion15FusionCallbacksIS1O_NS1W_17LinearCombinationISM_fSM_fLNS_15FloatRoundStyleE2EEES1Q_S1T_JEEENSA_5SM1004TMEM4LOAD26SM100_TMEM_LOAD_32dp32b32xENSA_20SM90_TMA_LOAD_IM2COLES1F_NSA_39AutoVectorizingCopyWithAssumedAlignmentILi128EEENSA_21SM90_TMA_STORE_IM2COLES1F_S28_S28_EEEvvEEEEvNT_6ParamsE,"ax",@progbits
	.align	128
.text._ZN7cutlass13device_kernelINS_4conv6kernel13ConvUniversalINS1_16ConvProblemShapeILNS1_8OperatorE0ELi3EEENS1_10collective14CollectiveConvINS1_47MainloopSm100TmaUmmaWarpSpecializedImplicitGemmILS5_0ELi20ELi3ELi1ELi2EN4cute5tupleIJNSA_1CILi2EEENSC_ILi1EEESE_EEEEENSB_IJNSC_ILi256EEENSC_ILi64EEENSB_IJNSC_ILi32EEEEEEEEENS_10bfloat16_tESM_NSA_8TiledMMAINSA_8MMA_AtomIJNSA_26SM100_MMA_F16BF16_2x1SM_SSISM_SM_fLi256ELi64ELNSA_4UMMA5MajorE0ELSR_0ELNSQ_7ScaleInE0ELSS_0EEEEEENSA_6LayoutINSB_IJSE_SE_SE_EEENSB_IJNSC_ILi0EEESX_SX_EEEEENSB_IJNSA_10UnderscoreES10_S10_EEEEENS7_6detail27Sm100ImplicitGemmTileTraitsINSA_25SM100_TMA_2SM_LOAD_IM2COLENSA_14ComposedLayoutINSA_7SwizzleILi2ELi4ELi3EEENSA_18smem_ptr_flag_bitsILi16EEENSV_INSB_IJNSC_ILi8EEESJ_EEENSB_IJSJ_SE_EEEEEEEvEENS14_INSA_18SM100_TMA_2SM_LOADES1F_vEEEENS_8epilogue10collective18CollectiveEpilogueINS1K_23Sm100TmaWarpSpecializedILi3ELi2ELi32ELb1ELb0EEEJNSB_IJNSC_ILi128EEESI_SK_EEENSB_IJNSV_IS1P_SE_EENSV_ISJ_SE_EEEEESM_NSB_IJNSB_IJllllEEESE_SX_EEESM_S1V_NS1K_6fusion15FusionCallbacksIS1O_NS1W_17LinearCombinationISM_fSM_fLNS_15FloatRoundStyleE2EEES1Q_S1T_JEEENSA_5SM1004TMEM4LOAD26SM100_TMEM_LOAD_32dp32b32xENSA_20SM90_TMA_LOAD_IM2COLES1F_NSA_39AutoVectorizingCopyWithAssumedAlignmentILi128EEENSA_21SM90_TMA_STORE_IM2COLES1F_S28_S28_EEEvvEEEEvNT_6ParamsE:
        .type           _ZN7cutlass13device_kernelINS_4conv6kernel13ConvUniversalINS1_16ConvProblemShapeILNS1_8OperatorE0ELi3EEENS1_10collective14CollectiveConvINS1_47MainloopSm100TmaUmmaWarpSpecializedImplicitGemmILS5_0ELi20ELi3ELi1ELi2EN4cute5tupleIJNSA_1CILi2EEENSC_ILi1EEESE_EEEEENSB_IJNSC_ILi256EEENSC_ILi64EEENSB_IJNSC_ILi32EEEEEEEEENS_10bfloat16_tESM_NSA_8TiledMMAINSA_8MMA_AtomIJNSA_26SM100_MMA_F16BF16_2x1SM_SSISM_SM_fLi256ELi64ELNSA_4UMMA5MajorE0ELSR_0ELNSQ_7ScaleInE0ELSS_0EEEEEENSA_6LayoutINSB_IJSE_SE_SE_EEENSB_IJNSC_ILi0EEESX_SX_EEEEENSB_IJNSA_10UnderscoreES10_S10_EEEEENS7_6detail27Sm100ImplicitGemmTileTraitsINSA_25SM100_TMA_2SM_LOAD_IM2COLENSA_14ComposedLayoutINSA_7SwizzleILi2ELi4ELi3EEENSA_18smem_ptr_flag_bitsILi16EEENSV_INSB_IJNSC_ILi8EEESJ_EEENSB_IJSJ_SE_EEEEEEEvEENS14_INSA_18SM100_TMA_2SM_LOADES1F_vEEEENS_8epilogue10collective18CollectiveEpilogueINS1K_23Sm100TmaWarpSpecializedILi3ELi2ELi32ELb1ELb0EEEJNSB_IJNSC_ILi128EEESI_SK_EEENSB_IJNSV_IS1P_SE_EENSV_ISJ_SE_EEEEESM_NSB_IJNSB_IJllllEEESE_SX_EEESM_S1V_NS1K_6fusion15FusionCallbacksIS1O_NS1W_17LinearCombinationISM_fSM_fLNS_15FloatRoundStyleE2EEES1Q_S1T_JEEENSA_5SM1004TMEM4LOAD26SM100_TMEM_LOAD_32dp32b32xENSA_20SM90_TMA_LOAD_IM2COLES1F_NSA_39AutoVectorizingCopyWithAssumedAlignmentILi128EEENSA_21SM90_TMA_STORE_IM2COLES1F_S28_S28_EEEvvEEEEvNT_6ParamsE,@function
        .size           _ZN7cutlass13device_kernelINS_4conv6kernel13ConvUniversalINS1_16ConvProblemShapeILNS1_8OperatorE0ELi3EEENS1_10collective14CollectiveConvINS1_47MainloopSm100TmaUmmaWarpSpecializedImplicitGemmILS5_0ELi20ELi3ELi1ELi2EN4cute5tupleIJNSA_1CILi2EEENSC_ILi1EEESE_EEEEENSB_IJNSC_ILi256EEENSC_ILi64EEENSB_IJNSC_ILi32EEEEEEEEENS_10bfloat16_tESM_NSA_8TiledMMAINSA_8MMA_AtomIJNSA_26SM100_MMA_F16BF16_2x1SM_SSISM_SM_fLi256ELi64ELNSA_4UMMA5MajorE0ELSR_0ELNSQ_7ScaleInE0ELSS_0EEEEEENSA_6LayoutINSB_IJSE_SE_SE_EEENSB_IJNSC_ILi0EEESX_SX_EEEEENSB_IJNSA_10UnderscoreES10_S10_EEEEENS7_6detail27Sm100ImplicitGemmTileTraitsINSA_25SM100_TMA_2SM_LOAD_IM2COLENSA_14ComposedLayoutINSA_7SwizzleILi2ELi4ELi3EEENSA_18smem_ptr_flag_bitsILi16EEENSV_INSB_IJNSC_ILi8EEESJ_EEENSB_IJSJ_SE_EEEEEEEvEENS14_INSA_18SM100_TMA_2SM_LOADES1F_vEEEENS_8epilogue10collective18CollectiveEpilogueINS1K_23Sm100TmaWarpSpecializedILi3ELi2ELi32ELb1ELb0EEEJNSB_IJNSC_ILi128EEESI_SK_EEENSB_IJNSV_IS1P_SE_EENSV_ISJ_SE_EEEEESM_NSB_IJNSB_IJllllEEESE_SX_EEESM_S1V_NS1K_6fusion15FusionCallbacksIS1O_NS1W_17LinearCombinationISM_fSM_fLNS_15FloatRoundStyleE2EEES1Q_S1T_JEEENSA_5SM1004TMEM4LOAD26SM100_TMEM_LOAD_32dp32b32xENSA_20SM90_TMA_LOAD_IM2COLES1F_NSA_39AutoVectorizingCopyWithAssumedAlignmentILi128EEENSA_21SM90_TMA_STORE_IM2COLES1F_S28_S28_EEEvvEEEEvNT_6ParamsE,(.L_x_214 - _ZN7cutlass13device_kernelINS_4conv6kernel13ConvUniversalINS1_16ConvProblemShapeILNS1_8OperatorE0ELi3EEENS1_10collective14CollectiveConvINS1_47MainloopSm100TmaUmmaWarpSpecializedImplicitGemmILS5_0ELi20ELi3ELi1ELi2EN4cute5tupleIJNSA_1CILi2EEENSC_ILi1EEESE_EEEEENSB_IJNSC_ILi256EEENSC_ILi64EEENSB_IJNSC_ILi32EEEEEEEEENS_10bfloat16_tESM_NSA_8TiledMMAINSA_8MMA_AtomIJNSA_26SM100_MMA_F16BF16_2x1SM_SSISM_SM_fLi256ELi64ELNSA_4UMMA5MajorE0ELSR_0ELNSQ_7ScaleInE0ELSS_0EEEEEENSA_6LayoutINSB_IJSE_SE_SE_EEENSB_IJNSC_ILi0EEESX_SX_EEEEENSB_IJNSA_10UnderscoreES10_S10_EEEEENS7_6detail27Sm100ImplicitGemmTileTraitsINSA_25SM100_TMA_2SM_LOAD_IM2COLENSA_14ComposedLayoutINSA_7SwizzleILi2ELi4ELi3EEENSA_18smem_ptr_flag_bitsILi16EEENSV_INSB_IJNSC_ILi8EEESJ_EEENSB_IJSJ_SE_EEEEEEEvEENS14_INSA_18SM100_TMA_2SM_LOADES1F_vEEEENS_8epilogue10collective18CollectiveEpilogueINS1K_23Sm100TmaWarpSpecializedILi3ELi2ELi32ELb1ELb0EEEJNSB_IJNSC_ILi128EEESI_SK_EEENSB_IJNSV_IS1P_SE_EENSV_ISJ_SE_EEEEESM_NSB_IJNSB_IJllllEEESE_SX_EEESM_S1V_NS1K_6fusion15FusionCallbacksIS1O_NS1W_17LinearCombinationISM_fSM_fLNS_15FloatRoundStyleE2EEES1Q_S1T_JEEENSA_5SM1004TMEM4LOAD26SM100_TMEM_LOAD_32dp32b32xENSA_20SM90_TMA_LOAD_IM2COLES1F_NSA_39AutoVectorizingCopyWithAssumedAlignmentILi128EEENSA_21SM90_TMA_STORE_IM2COLES1F_S28_S28_EEEvvEEEEvNT_6ParamsE)
        .other          _ZN7cutlass13device_kernelINS_4conv6kernel13ConvUniversalINS1_16ConvProblemShapeILNS1_8OperatorE0ELi3EEENS1_10collective14CollectiveConvINS1_47MainloopSm100TmaUmmaWarpSpecializedImplicitGemmILS5_0ELi20ELi3ELi1ELi2EN4cute5tupleIJNSA_1CILi2EEENSC_ILi1EEESE_EEEEENSB_IJNSC_ILi256EEENSC_ILi64EEENSB_IJNSC_ILi32EEEEEEEEENS_10bfloat16_tESM_NSA_8TiledMMAINSA_8MMA_AtomIJNSA_26SM100_MMA_F16BF16_2x1SM_SSISM_SM_fLi256ELi64ELNSA_4UMMA5MajorE0ELSR_0ELNSQ_7ScaleInE0ELSS_0EEEEEENSA_6LayoutINSB_IJSE_SE_SE_EEENSB_IJNSC_ILi0EEESX_SX_EEEEENSB_IJNSA_10UnderscoreES10_S10_EEEEENS7_6detail27Sm100ImplicitGemmTileTraitsINSA_25SM100_TMA_2SM_LOAD_IM2COLENSA_14ComposedLayoutINSA_7SwizzleILi2ELi4ELi3EEENSA_18smem_ptr_flag_bitsILi16EEENSV_INSB_IJNSC_ILi8EEESJ_EEENSB_IJSJ_SE_EEEEEEEvEENS14_INSA_18SM100_TMA_2SM_LOADES1F_vEEEENS_8epilogue10collective18CollectiveEpilogueINS1K_23Sm100TmaWarpSpecializedILi3ELi2ELi32ELb1ELb0EEEJNSB_IJNSC_ILi128EEESI_SK_EEENSB_IJNSV_IS1P_SE_EENSV_ISJ_SE_EEEEESM_NSB_IJNSB_IJllllEEESE_SX_EEESM_S1V_NS1K_6fusion15FusionCallbacksIS1O_NS1W_17LinearCombinationISM_fSM_fLNS_15FloatRoundStyleE2EEES1Q_S1T_JEEENSA_5SM1004TMEM4LOAD26SM100_TMEM_LOAD_32dp32b32xENSA_20SM90_TMA_LOAD_IM2COLES1F_NSA_39AutoVectorizingCopyWithAssumedAlignmentILi128EEENSA_21SM90_TMA_STORE_IM2COLES1F_S28_S28_EEEvvEEEEvNT_6ParamsE,@"STO_CUDA_ENTRY STV_DEFAULT"
_ZN7cutlass13device_kernelINS_4conv6kernel13ConvUniversalINS1_16ConvProblemShapeILNS1_8OperatorE0ELi3EEENS1_10collective14CollectiveConvINS1_47MainloopSm100TmaUmmaWarpSpecializedImplicitGemmILS5_0ELi20ELi3ELi1ELi2EN4cute5tupleIJNSA_1CILi2EEENSC_ILi1EEESE_EEEEENSB_IJNSC_ILi256EEENSC_ILi64EEENSB_IJNSC_ILi32EEEEEEEEENS_10bfloat16_tESM_NSA_8TiledMMAINSA_8MMA_AtomIJNSA_26SM100_MMA_F16BF16_2x1SM_SSISM_SM_fLi256ELi64ELNSA_4UMMA5MajorE0ELSR_0ELNSQ_7ScaleInE0ELSS_0EEEEEENSA_6LayoutINSB_IJSE_SE_SE_EEENSB_IJNSC_ILi0EEESX_SX_EEEEENSB_IJNSA_10UnderscoreES10_S10_EEEEENS7_6detail27Sm100ImplicitGemmTileTraitsINSA_25SM100_TMA_2SM_LOAD_IM2COLENSA_14ComposedLayoutINSA_7SwizzleILi2ELi4ELi3EEENSA_18smem_ptr_flag_bitsILi16EEENSV_INSB_IJNSC_ILi8EEESJ_EEENSB_IJSJ_SE_EEEEEEEvEENS14_INSA_18SM100_TMA_2SM_LOADES1F_vEEEENS_8epilogue10collective18CollectiveEpilogueINS1K_23Sm100TmaWarpSpecializedILi3ELi2ELi32ELb1ELb0EEEJNSB_IJNSC_ILi128EEESI_SK_EEENSB_IJNSV_IS1P_SE_EENSV_ISJ_SE_EEEEESM_NSB_IJNSB_IJllllEEESE_SX_EEESM_S1V_NS1K_6fusion15FusionCallbacksIS1O_NS1W_17LinearCombinationISM_fSM_fLNS_15FloatRoundStyleE2EEES1Q_S1T_JEEENSA_5SM1004TMEM4LOAD26SM100_TMEM_LOAD_32dp32b32xENSA_20SM90_TMA_LOAD_IM2COLES1F_NSA_39AutoVectorizingCopyWithAssumedAlignmentILi128EEENSA_21SM90_TMA_STORE_IM2COLES1F_S28_S28_EEEvvEEEEvNT_6ParamsE:
[----:B------:R-:W1:Y:S01]  /*0000*/  LDC R1, c[0x0][0x37c] ;  /* 0x0000df00ff017b82 */ /* 0x000e620000000800 */
[----:B------:R-:W2:Y:S01]  /*0010*/  S2R R95, SR_TID.X ;  /* 0x00000000005f7919 */ /* 0x000ea20000002100 */
[----:B------:R-:W3:Y:S06]  /*0020*/  LDCU.64 UR8, c[0x0][0x990] ;  /* 0x00013200ff0877ac */ /* 0x000eec0008000a00 */
[----:B------:R-:W4:Y:S01]  /*0030*/  S2UR UR4, SR_CgaCtaId ;  /* 0x00000000000479c3 */ /* 0x000f220000008800 */
[----:B-1----:R-:W-:Y:S01]  /*0040*/  VIADD R1, R1, 0xfffffff8 ;  /* 0xfffffff801017836 */ /* 0x002fe20000000000 */
[----:B------:R-:W-:-:S02]  /*0050*/  PRMT R87, RZ, 0x7610, R87 ;  /* 0x00007610ff577816 */ /* 0x000fc40000000057 */
[----:B------:R-:W-:Y:S02]  /*0060*/  ELECT P1, URZ, PT ;  /* 0x0000000000ff782f */ /* 0x000fe40003820000 */
[----:B------:R-:W-:Y:S01]  /*0070*/  R2UR UR49, R1 ;  /* 0x00000000013172ca */ /* 0x000fe200000e0000 */
[----:B---3--:R-:W-:-:S04]  /*0080*/  UISETP.NE.U32.AND UP0, UPT, UR8, URZ, UPT ;  /* 0x000000ff0800728c */ /* 0x008fc8000bf05070 */
[----:B------:R-:W-:Y:S02]  /*0090*/  UISETP.NE.AND.EX UP0, UPT, UR9, URZ, UPT, UP0 ;  /* 0x000000ff0900728c */ /* 0x000fe4000bf05300 */
[----:B----4-:R-:W-:Y:S02]  /*00a0*/  ULOP3.LUT UR31, UR4, 0x1, URZ, 0xc0, !UPT ;  /* 0x00000001041f7892 */ /* 0x010fe4000f8ec0ff */
[----:B------:R-:W-:Y:S01]  /*00b0*/  ULOP3.LUT UR30, UR4, 0x1, URZ, 0x3c, !UPT ;  /* 0x00000001041e7892 */ /* 0x000fe2000f8e3cff */
[----:B--2---:R-:W-:-:S05]  /*00c0*/  SHF.R.U32.HI R88, RZ, 0x5, R95 ;  /* 0x00000005ff587819 */ /* 0x004fca000001165f */
[----:B------:R-:W1:Y:S02]  /*00d0*/  SHFL.IDX PT, R0, R88, RZ, 0x1f ;  /* 0x00001fff58007589 */ /* 0x000e6400000e0000 */
[----:B-1----:R-:W-:Y:S01]  /*00e0*/  R2UR UR18, R0 ;  /* 0x00000000001272ca */ /* 0x002fe200000e0000 */
[----:B------:R-:W-:-:S14]  /*00f0*/  BRA.U UP0, `(.L_x_0) ;  /* 0x0000000100307547 */ /* 0x000fdc000b800000 */
[----:B------:R-:W1:Y:S02]  /*0100*/  LDCU.64 UR4, c[0x0][0x988] ;  /* 0x00013100ff0477ac */ /* 0x000e640008000a00 */
[----:B-1----:R-:W-:-:S04]  /*0110*/  UISETP.NE.U32.AND UP0, UPT, UR4, URZ, UPT ;  /* 0x000000ff0400728c */ /* 0x002fc8000bf05070 */
[----:B------:R-:W-:-:S09]  /*0120*/  UISETP.NE.AND.EX UP0, UPT, UR5, URZ, UPT, UP0 ;  /* 0x000000ff0500728c */ /* 0x000fd2000bf05300 */
[----:B------:R-:W-:Y:S05]  /*0130*/  BRA.U !UP0, `(.L_x_1) ;  /* 0x0000000108147547 */ /* 0x000fea000b800000 */
[----:B------:R-:W1:Y:S01]  /*0140*/  LDC.64 R2, c[0x0][0x988] ;  /* 0x00026200ff027b82 */ /* 0x000e620000000a00 */
[----:B------:R-:W1:Y:S02]  /*0150*/  LDCU.64 UR4, c[0x0][0x358] ;  /* 0x00006b00ff0477ac */ /* 0x000e640008000a00 */
[----:B-1----:R1:W5:Y:S01]  /*0160*/  LDG.E R41, desc[UR4][R2.64] ;  /* 0x0000000402297981 */ /* 0x002362000c1e1900 */
[----:B------:R-:W-:Y:S01]  /*0170*/  HFMA2 R87, -RZ, RZ, 0, 5.9604644775390625e-08 ;  /* 0x00000001ff577431 */ /* 0x000fe200000001ff */
[----:B------:R-:W-:Y:S05]  /*0180*/  BRA `(.L_x_0) ;  /* 0x00000000000c7947 */ /* 0x000fea0003800000 */
.L_x_1:
[----:B------:R-:W1:Y:S01]  /*0190*/  LDCU UR4, c[0x0][0x980] ;  /* 0x00013000ff0477ac */ /* 0x000e620008000800 */
[----:B------:R-:W-:Y:S01]  /*01a0*/  HFMA2 R87, -RZ, RZ, 0, 5.9604644775390625e-08 ;  /* 0x00000001ff577431 */ /* 0x000fe200000001ff */
[----:B-1----:R-:W-:-:S07]  /*01b0*/  MOV R41, UR4 ;  /* 0x0000000400297c02 */ /* 0x002fce0008000f00 */
.L_x_0:
[----:B------:R-:W2:Y:S02]  /*01c0*/  LDCU.64 UR4, c[0x0][0x9b0] ;  /* 0x00013600ff0477ac */ /* 0x000ea40008000a00 */
[----:B--2---:R-:W-:-:S04]  /*01d0*/  UISETP.NE.U32.AND UP0, UPT, UR4, URZ, UPT ;  /* 0x000000ff0400728c */ /* 0x004fc8000bf05070 */
[----:B------:R-:W-:-:S09]  /*01e0*/  UISETP.NE.AND.EX UP0, UPT, UR5, URZ, UPT, UP0 ;  /* 0x000000ff0500728c */ /* 0x000fd2000bf05300 */
[----:B------:R-:W-:Y:S05]  /*01f0*/  BRA.U UP0, `(.L_x_2) ;  /* 0x0000000100287547 */ /* 0x000fea000b800000 */
[----:B------:R-:W2:Y:S02]  /*0200*/  LDCU.64 UR4, c[0x0][0x9a8] ;  /* 0x00013500ff0477ac */ /* 0x000ea40008000a00 */
[----:B--2---:R-:W-:-:S04]  /*0210*/  UISETP.NE.U32.AND UP0, UPT, UR4, URZ, UPT ;  /* 0x000000ff0400728c */ /* 0x004fc8000bf05070 */
[----:B------:R-:W-:-:S09]  /*0220*/  UISETP.NE.AND.EX UP0, UPT, UR5, URZ, UPT, UP0 ;  /* 0x000000ff0500728c */ /* 0x000fd2000bf05300 */
[----:B------:R-:W-:Y:S05]  /*0230*/  BRA.U !UP0, `(.L_x_3) ;  /* 0x0000000108107547 */ /* 0x000fea000b800000 */
[----:B------:R-:W2:Y:S01]  /*0240*/  LDC.64 R38, c[0x0][0x9a8] ;  /* 0x00026a00ff267b82 */ /* 0x000ea20000000a00 */
[----:B------:R-:W2:Y:S02]  /*0250*/  LDCU.64 UR4, c[0x0][0x358] ;  /* 0x00006b00ff0477ac */ /* 0x000ea40008000a00 */
[----:B--2---:R2:W5:Y:S01]  /*0260*/  LDG.E R38, desc[UR4][R38.64] ;  /* 0x0000000426267981 */ /* 0x004562000c1e1900 */
[----:B------:R-:W-:Y:S05]  /*0270*/  BRA `(.L_x_2) ;  /* 0x0000000000087947 */ /* 0x000fea0003800000 */
.L_x_3:
[----:B------:R-:W2:Y:S02]  /*0280*/  LDCU UR4, c[0x0][0x9a0] ;  /* 0x00013400ff0477ac */ /* 0x000ea40008000800 */
[----:B--2---:R-:W-:Y:S02]  /*0290*/  MOV R38, UR4 ;  /* 0x0000000400267c02 */ /* 0x004fe40008000f00 */
.L_x_2:
[----:B------:R-:W-:Y:S01]  /*02a0*/  IMAD.U32 R0, RZ, RZ, UR18 ;  /* 0x00000012ff007e24 */ /* 0x000fe2000f8e00ff */
[----:B------:R-:W-:Y:S04]  /*02b0*/  BSSY.RECONVERGENT B0, `(.L_x_4) ;  /* 0x000000c000007945 */ /* 0x000fe80003800200 */
[C---:B------:R-:W-:Y:S02]  /*02c0*/  ISETP.NE.OR P2, PT, R0.reuse, 0x1, !P1 ;  /* 0x000000010000780c */ /* 0x040fe40004f45670 */
[----:B------:R-:W-:-:S11]  /*02d0*/  ISETP.NE.OR P0, PT, R0, 0x3, !P1 ;  /* 0x000000030000780c */ /* 0x000fd60004f05670 */
[----:B------:R-:W-:Y:S05]  /*02e0*/  @P2 BRA `(.L_x_5) ;  /* 0x0000000000202947 */ /* 0x000fea0003800000 */
[----:B------:R-:W3:Y:S02]  /*02f0*/  LDCU.64 UR4, c[0x0][0x348] ;  /* 0x00006900ff0477ac */ /* 0x000ee40008000a00 */
[----:B---3--:R-:W-:Y:S02]  /*0300*/  UIADD3 UR6, UP1, UPT, UR4, 0x80, URZ ;  /* 0x0000008004067890 */ /* 0x008fe4000ff3e0ff */
[----:B------:R-:W-:Y:S02]  /*0310*/  UIADD3 UR4, UP0, UPT, UR4, 0x200, URZ ;  /* 0x0000020004047890 */ /* 0x000fe4000ff1e0ff */
[----:B------:R-:W-:Y:S02]  /*0320*/  UIADD3.X UR7, UPT, UPT, URZ, UR5, URZ, UP1, !UPT ;  /* 0x00000005ff077290 */ /* 0x000fe40008ffe4ff */
[----:B------:R-:W-:-:S07]  /*0330*/  UIADD3.X UR5, UPT, UPT, URZ, UR5, URZ, UP0, !UPT ;  /* 0x00000005ff057290 */ /* 0x000fce00087fe4ff */
[----:B------:R3:W-:Y:S02]  /*0340*/  UTMACCTL.PF [UR6] ;  /* 0x00000000060079b9 */ /* 0x0007e40008040000 */
[----:B------:R3:W-:Y:S02]  /*0350*/  UTMACCTL.PF [UR4] ;  /* 0x00000000040079b9 */ /* 0x0007e40008040000 */
[----:B---3--:R-:W-:Y:S01]  /*0360*/  NOP ;  /* 0x0000000000007918 */ /* 0x008fe20000000000 */
.L_x_5:
[----:B------:R-:W-:Y:S05]  /*0370*/  BSYNC.RECONVERGENT B0 ;  /* 0x0000000000007941 */ /* 0x000fea0003800200 */
.L_x_4:
[----:B------:R-:W-:Y:S04]  /*0380*/  BSSY.RECONVERGENT B0, `(.L_x_6) ;  /* 0x000000a000007945 */ /* 0x000fe80003800200 */
        /* <DEDUP_REMOVED lines=9> */
.L_x_7:
[----:B------:R-:W-:Y:S05]  /*0420*/  BSYNC.RECONVERGENT B0 ;  /* 0x0000000000007941 */ /* 0x000fea0003800200 */
.L_x_6:
[----:B------:R-:W3:Y:S01]  /*0430*/  LDCU.64 UR4, c[0x0][0x988] ;  /* 0x00013100ff0477ac */ /* 0x000ee20008000a00 */
[----:B------:R-:W-:Y:S02]  /*0440*/  UISETP.EQ.U32.AND UP2, UPT, UR8, URZ, UPT ;  /* 0x000000ff0800728c */ /* 0x000fe4000bf42070 */
[----:B------:R-:W-:Y:S02]  /*0450*/  UPLOP3.LUT UP3, UPT, UPT, UPT, UPT, 0x80, 0x8 ;  /* 0x000000000008789c */ /* 0x000fe40003f6f070 */
[----:B---3--:R-:W-:-:S04]  /*0460*/  UISETP.NE.U32.AND UP0, UPT, UR4, URZ, UPT ;  /* 0x000000ff0400728c */ /* 0x008fc8000bf05070 */
[----:B------:R-:W-:-:S04]  /*0470*/  UISETP.NE.AND.EX UP1, UPT, UR5, URZ, UPT, UP0 ;  /* 0x000000ff0500728c */ /* 0x000fc8000bf25300 */
[----:B------:R-:W-:-:S04]  /*0480*/  UISETP.EQ.OR.EX UP4, UPT, UR9, URZ, !UP1, UP2 ;  /* 0x000000ff0900728c */ /* 0x000fc8000cf82720 */
[----:B------:R-:W-:-:S06]  /*0490*/  UP2UR UR4, UPR, URZ, 0x10 ;  /* 0x00000010ff047883 */ /* 0x000fcc0008000000 */
[----:B------:R-:W-:Y:S01]  /*04a0*/  MOV R94, UR4 ;  /* 0x00000004005e7c02 */ /* 0x000fe20008000f00 */
[----:B------:R-:W-:Y:S06]  /*04b0*/  BRA.U !UP4, `(.L_x_8) ;  /* 0x000000010c207547 */ /* 0x000fec000b800000 */
[----:B------:R-:W-:Y:S01]  /*04c0*/  UISETP.NE.U32.AND UP2, UPT, UR8, URZ, UPT ;  /* 0x000000ff0800728c */ /* 0x000fe2000bf45070 */
[----:B-----5:R-:W-:Y:S01]  /*04d0*/  FSETP.NEU.AND P0, PT, R41, RZ, PT ;  /* 0x000000ff2900720b */ /* 0x020fe20003f0d000 */
[----:B------:R-:W-:Y:S02]  /*04e0*/  USEL UR4, URZ, 0xffffffff, UP1 ;  /* 0xffffffffff047887 */ /* 0x000fe40008800000 */
[----:B------:R-:W-:-:S10]  /*04f0*/  UISETP.NE.AND.EX UP2, UPT, UR9, URZ, UPT, UP2 ;  /* 0x000000ff0900728c */ /* 0x000fd4000bf45320 */
[----:B------:R-:W-:Y:S01]  /*0500*/  VOTEU.ANY UP0, P0 ;  /* 0x0000000000ff7886 */ /* 0x000fe20000000100 */
[----:B------:R-:W-:-:S04]  /*0510*/  @!UP2 USEL UR4, URZ, 0xffffffff, UP0 ;  /* 0xffffffffff04a887 */ /* 0x000fc80008000000 */
[----:B------:R-:W-:-:S04]  /*0520*/  ULOP3.LUT UR4, UR4, 0x1, URZ, 0xc0, !UPT ;  /* 0x0000000104047892 */ /* 0x000fc8000f8ec0ff */
[----:B------:R-:W-:-:S11]  /*0530*/  UISETP.NE.U32.AND UP3, UPT, UR4, 0x1, UPT ;  /* 0x000000010400788c */ /* 0x000fd6000bf65070 */
.L_x_8:
[----:B------:R-:W3:Y:S01]  /*0540*/  SHFL.IDX PT, R0, R88, RZ, 0x1f ;  /* 0x00001fff58007589 */ /* 0x000ee200000e0000 */
[----:B------:R-:W-:Y:S02]  /*0550*/  UISETP.NE.AND UP5, UPT, UR18, 0x2, UPT ;  /* 0x000000021200788c */ /* 0x000fe4000bfa5270 */
[----:B------:R-:W-:Y:S02]  /*0560*/  UISETP.NE.AND UP0, UPT, UR18, 0x2, UPT ;  /* 0x000000021200788c */ /* 0x000fe4000bf05270 */
[----:B------:R-:W-:Y:S02]  /*0570*/  UISETP.NE.OR UP2, UPT, UR31, URZ, UP5 ;  /* 0x000000ff1f00728c */ /* 0x000fe4000af45670 */
[----:B------:R-:W-:-:S04]  /*0580*/  USEL UR38, URZ, 0x1, UP0 ;  /* 0x00000001ff267887 */ /* 0x000fc80008000000 */
[----:B------:R-:W-:Y:S02]  /*0590*/  PLOP3.LUT P3, PT, P1, PT, UP2, 0xae, 0xea ;  /* 0x0000000000ea781c */ /* 0x000fe40000f6f52e */
[----:B---3--:R-:W-:-:S13]  /*05a0*/  ISETP.NE.AND P0, PT, R0, RZ, PT ;  /* 0x000000ff0000720c */ /* 0x008fda0003f05270 */
[----:B------:R-:W-:Y:S05]  /*05b0*/  @P0 BRA `(.L_x_9) ;  /* 0x0000000000d40947 */ /* 0x000fea0003800000 */
[----:B------:R-:W-:Y:S01]  /*05c0*/  ELECT P0, URZ, PT ;  /* 0x0000000000ff782f */ /* 0x000fe20003800000 */
[----:B------:R-:W-:-:S12]  /*05d0*/  BSSY.RECONVERGENT B0, `(.L_x_9) ;  /* 0x0000033000007945 */ /* 0x000fd80003800200 */
[----:B------:R-:W-:Y:S05]  /*05e0*/  @!P0 BRA `(.L_x_10) ;  /* 0x0000000000c48947 */ /* 0x000fea0003800000 */
[----:B------:R-:W3:Y:S01]  /*05f0*/  S2UR UR5, SR_CgaCtaId ;  /* 0x00000000000579c3 */ /* 0x000ee20000008800 */
[----:B------:R-:W-:Y:S01]  /*0600*/  UMOV UR4, 0x400 ;  /* 0x0000040000047882 */ /* 0x000fe20000000000 */
[----:B------:R-:W-:Y:S02]  /*0610*/  UMOV UR6, 0x1 ;  /* 0x0000000100067882 */ /* 0x000fe40000000000 */
[----:B------:R-:W-:-:S04]  /*0620*/  UIADD3 UR6, UPT, UPT, -UR6, 0x100000, URZ ;  /* 0x0010000006067890 */ /* 0x000fc8000fffe1ff */
[----:B------:R-:W-:Y:S02]  /*0630*/  USHF.L.U32 UR7, UR6, 0xb, URZ ;  /* 0x0000000b06077899 */ /* 0x000fe400080006ff */
[----:B------:R-:W-:Y:S02]  /*0640*/  USHF.L.U32 UR6, UR6, 0x1, URZ ;  /* 0x0000000106067899 */ /* 0x000fe400080006ff */
[----:B---3--:R-:W-:Y:S01]  /*0650*/  ULEA UR4, UR5, UR4, 0x18 ;  /* 0x0000000405047291 */ /* 0x008fe2000f8ec0ff */
[----:B------:R-:W3:Y:S11]  /*0660*/  FENCE.VIEW.ASYNC.S ;  /* 0x00000000000073c6 */ /* 0x000ef60000000000 */
[----:B---3--:R3:W4:Y:S01]  /*0670*/  SYNCS.EXCH.64 URZ, [UR4], UR6 ;  /* 0x0000000604ff75b2 */ /* 0x0087220008000100 */
[----:B------:R3:W1:Y:S01]  /*0680*/  SYNCS.EXCH.64 URZ, [UR4+0xa0], UR6 ;  /* 0x0000a00604ff75b2 */ /* 0x0006620008000100 */
        /* <DEDUP_REMOVED lines=37> */
[----:B------:R3:W1:Y:S02]  /*08e0*/  SYNCS.EXCH.64 URZ, [UR4+0x138], UR6 ;  /* 0x0001380604ff75b2 */ /* 0x0006640008000100 */
[----:B---34-:R-:W-:Y:S01]  /*08f0*/  NOP ;  /* 0x0000000000007918 */ /* 0x018fe20000000000 */
.L_x_10:
[----:B------:R-:W-:Y:S05]  /*0900*/  BSYNC.RECONVERGENT B0 ;  /* 0x0000000000007941 */ /* 0x000fea0003800200 */
.L_x_9:
[----:B------:R-:W3:Y:S01]  /*0910*/  SHFL.IDX PT, R0, R88, RZ, 0x1f ;  /* 0x00001fff58007589 */ /* 0x000ee200000e0000 */
[----:B------:R-:W-:Y:S01]  /*0920*/  NOP ;  /* 0x0000000000007918 */ /* 0x000fe20000000000 */
[----:B---3--:R-:W-:-:S13]  /*0930*/  ISETP.NE.AND P0, PT, R0, 0x1, PT ;  /* 0x000000010000780c */ /* 0x008fda0003f05270 */
[----:B------:R-:W-:Y:S05]  /*0940*/  @P0 BRA `(.L_x_11) ;  /* 0x0000000000500947 */ /* 0x000fea0003800000 */
[----:B------:R-:W3:Y:S01]  /*0950*/  S2UR UR5, SR_CgaCtaId ;  /* 0x00000000000579c3 */ /* 0x000ee20000008800 */
[----:B------:R-:W-:Y:S01]  /*0960*/  UMOV UR4, 0x400 ;  /* 0x0000040000047882 */ /* 0x000fe20000000000 */
[----:B------:R-:W-:Y:S01]  /*0970*/  UMOV UR8, 0x20 ;  /* 0x0000002000087882 */ /* 0x000fe20000000000 */
[----:B------:R-:W-:Y:S01]  /*0980*/  UMOV UR6, 0x80 ;  /* 0x0000008000067882 */ /* 0x000fe20000000000 */
[----:B------:R-:W-:-:S04]  /*0990*/  UIADD3 UR8, UPT, UPT, -UR8, 0x100000, URZ ;  /* 0x0010000008087890 */ /* 0x000fc8000fffe1ff */
[----:B------:R-:W-:Y:S02]  /*09a0*/  USHF.L.U32 UR9, UR8, 0xb, URZ ;  /* 0x0000000b08097899 */ /* 0x000fe400080006ff */
[----:B------:R-:W-:Y:S02]  /*09b0*/  USHF.L.U32 UR8, UR8, 0x1, URZ ;  /* 0x0000000108087899 */ /* 0x000fe400080006ff */
[----:B------:R-:W-:-:S04]  /*09c0*/  UIADD3 UR6, UPT, UPT, -UR6, 0x100000, URZ ;  /* 0x0010000006067890 */ /* 0x000fc8000fffe1ff */
[----:B------:R-:W-:Y:S02]  /*09d0*/  USHF.L.U32 UR7, UR6, 0xb, URZ ;  /* 0x0000000b06077899 */ /* 0x000fe400080006ff */
[----:B------:R-:W-:Y:S01]  /*09e0*/  USHF.L.U32 UR6, UR6, 0x1, URZ ;  /* 0x0000000106067899 */ /* 0x000fe200080006ff */
[----:B------:R-:W-:Y:S01]  /*09f0*/  ELECT P0, URZ, PT ;  /* 0x0000000000ff782f */ /* 0x000fe20003800000 */
[----:B---3--:R-:W-:Y:S01]  /*0a00*/  ULEA UR4, UR5, UR4, 0x18 ;  /* 0x0000000405047291 */ /* 0x008fe2000f8ec0ff */
[----:B------:R-:W3:Y:S11]  /*0a10*/  FENCE.VIEW.ASYNC.S ;  /* 0x00000000000073c6 */ /* 0x000ef60000000000 */
[----:B---3--:R3:W4:Y:S01]  /*0a20*/  SYNCS.EXCH.64 URZ, [UR4+0x140], UR8 ;  /* 0x0001400804ff75b2 */ /* 0x0087220008000100 */
[----:B------:R3:W1:Y:S01]  /*0a30*/  SYNCS.EXCH.64 URZ, [UR4+0x158], UR6 ;  /* 0x0001580604ff75b2 */ /* 0x0006620008000100 */
[----:B------:R3:W1:Y:S01]  /*0a40*/  SYNCS.EXCH.64 URZ, [UR4+0x148], UR8 ;  /* 0x0001480804ff75b2 */ /* 0x0006620008000100 */
[----:B------:R3:W1:Y:S01]  /*0a50*/  SYNCS.EXCH.64 URZ, [UR4+0x160], UR6 ;  /* 0x0001600604ff75b2 */ /* 0x0006620008000100 */
[----:B------:R3:W1:Y:S01]  /*0a60*/  SYNCS.EXCH.64 URZ, [UR4+0x150], UR8 ;  /* 0x0001500804ff75b2 */ /* 0x0006620008000100 */
[----:B------:R3:W1:Y:S01]  /*0a70*/  SYNCS.EXCH.64 URZ, [UR4+0x168], UR6 ;  /* 0x0001680604ff75b2 */ /* 0x0006620008000100 */
[----:B------:R-:W-:Y:S01]  /*0a80*/  NOP ;  /* 0x0000000000007918 */ /* 0x000fe20000000000 */
.L_x_11:
[----:B------:R-:W2:Y:S01]  /*0a90*/  SHFL.IDX PT, R0, R88, RZ, 0x1f ;  /* 0x00001fff58007589 */ /* 0x000ea200000e0000 */
[----:B------:R-:W-:Y:S01]  /*0aa0*/  NOP ;  /* 0x0000000000007918 */ /* 0x000fe20000000000 */
[----:B--2---:R-:W-:-:S13]  /*0ab0*/  ISETP.NE.AND P0, PT, R0, 0x3, PT ;  /* 0x000000030000780c */ /* 0x004fda0003f05270 */
[----:B------:R-:W-:Y:S05]  /*0ac0*/  @P0 BRA `(.L_x_12) ;  /* 0x0000000000300947 */ /* 0x000fea0003800000 */
[----:B------:R-:W2:Y:S01]  /*0ad0*/  S2UR UR5, SR_CgaCtaId ;  /* 0x00000000000579c3 */ /* 0x000ea20000008800 */
[----:B---3--:R-:W-:Y:S01]  /*0ae0*/  UMOV UR4, 0x400 ;  /* 0x0000040000047882 */ /* 0x008fe20000000000 */
[----:B------:R-:W-:Y:S01]  /*0af0*/  UMOV UR6, 0x20 ;  /* 0x0000002000067882 */ /* 0x000fe20000000000 */
[----:B------:R-:W-:Y:S01]  /*0b00*/  ELECT P0, URZ, PT ;  /* 0x0000000000ff782f */ /* 0x000fe20003800000 */
[----:B------:R-:W-:-:S04]  /*0b10*/  UIADD3 UR6, UPT, UPT, -UR6, 0x100000, URZ ;  /* 0x0010000006067890 */ /* 0x000fc8000fffe1ff */
[----:B------:R-:W-:Y:S02]  /*0b20*/  USHF.L.U32 UR7, UR6, 0xb, URZ ;  /* 0x0000000b06077899 */ /* 0x000fe400080006ff */
[----:B------:R-:W-:Y:S02]  /*0b30*/  USHF.L.U32 UR6, UR6, 0x1, URZ ;  /* 0x0000000106067899 */ /* 0x000fe400080006ff */
[----:B--2---:R-:W-:Y:S01]  /*0b40*/  ULEA UR4, UR5, UR4, 0x18 ;  /* 0x0000000405047291 */ /* 0x004fe2000f8ec0ff */
[----:B------:R-:W2:Y:S11]  /*0b50*/  FENCE.VIEW.ASYNC.S ;  /* 0x00000000000073c6 */ /* 0x000eb60000000000 */
[----:B--2---:R2:W3:Y:S01]  /*0b60*/  SYNCS.EXCH.64 URZ, [UR4+0x170], UR6 ;  /* 0x0001700604ff75b2 */ /* 0x0044e20008000100 */
[----:B------:R2:W1:Y:S01]  /*0b70*/  SYNCS.EXCH.64 URZ, [UR4+0x178], UR6 ;  /* 0x0001780604ff75b2 */ /* 0x0004620008000100 */
[----:B------:R-:W-:Y:S01]  /*0b80*/  NOP ;  /* 0x0000000000007918 */ /* 0x000fe20000000000 */
.L_x_12:
[----:B------:R-:W4:Y:S01]  /*0b90*/  SHFL.IDX PT, R0, R88, RZ, 0x1f ;  /* 0x00001fff58007589 */ /* 0x000f2200000e0000 */
[----:B------:R-:W-:Y:S01]  /*0ba0*/  NOP ;  /* 0x0000000000007918 */ /* 0x000fe20000000000 */
[----:B----4-:R-:W-:-:S13]  /*0bb0*/  ISETP.NE.AND P0, PT, R0, 0x4, PT ;  /* 0x000000040000780c */ /* 0x010fda0003f05270 */
[----:B------:R-:W-:Y:S05]  /*0bc0*/  @P0 BRA `(.L_x_13) ;  /* 0x0000000000440947 */ /* 0x000fea0003800000 */
[----:B------:R-:W4:Y:S01]  /*0bd0*/  S2UR UR5, SR_CgaCtaId ;  /* 0x00000000000579c3 */ /* 0x000f220000008800 */
[----:B--23--:R-:W-:Y:S01]  /*0be0*/  UMOV UR4, 0x1e0 ;  /* 0x000001e000047882 */ /* 0x00cfe20000000000 */
[----:B------:R-:W-:Y:S01]  /*0bf0*/  UMOV UR6, 0x400 ;  /* 0x0000040000067882 */ /* 0x000fe20000000000 */
[----:B------:R-:W-:Y:S01]  /*0c00*/  USEL UR4, UR4, 0x1a0, UP3 ;  /* 0x000001a004047887 */ /* 0x000fe20009800000 */
[----:B------:R-:W-:Y:S01]  /*0c10*/  UMOV UR8, 0x1 ;  /* 0x0000000100087882 */ /* 0x000fe20000000000 */
[----:B------:R-:W-:Y:S01]  /*0c20*/  ELECT P0, URZ, PT ;  /* 0x0000000000ff782f */ /* 0x000fe20003800000 */
[----:B------:R-:W-:-:S04]  /*0c30*/  UIADD3 UR8, UPT, UPT, -UR8, 0x100000, URZ ;  /* 0x0010000008087890 */ /* 0x000fc8000fffe1ff */
[----:B------:R-:W-:Y:S02]  /*0c40*/  USHF.L.U32 UR9, UR8, 0xb, URZ ;  /* 0x0000000b08097899 */ /* 0x000fe400080006ff */
[----:B------:R-:W-:Y:S02]  /*0c50*/  USHF.L.U32 UR8, UR8, 0x1, URZ ;  /* 0x0000000108087899 */ /* 0x000fe400080006ff */
[----:B----4-:R-:W-:Y:S02]  /*0c60*/  ULEA UR6, UR5, UR6, 0x18 ;  /* 0x0000000605067291 */ /* 0x010fe4000f8ec0ff */
[----:B------:R-:W-:-:S04]  /*0c70*/  UIADD3 UR4, UPT, UPT, -UR4, 0x100000, URZ ;  /* 0x0010000004047890 */ /* 0x000fc8000fffe1ff */
[----:B------:R-:W-:Y:S02]  /*0c80*/  USHF.L.U32 UR5, UR4, 0xb, URZ ;  /* 0x0000000b04057899 */ /* 0x000fe400080006ff */
[----:B------:R-:W-:Y:S01]  /*0c90*/  USHF.L.U32 UR4, UR4, 0x1, URZ ;  /* 0x0000000104047899 */ /* 0x000fe200080006ff */
[----:B------:R-:W2:Y:S03]  /*0ca0*/  FENCE.VIEW.ASYNC.S ;  /* 0x00000000000073c6 */ /* 0x000ea60000000000 */
[----:B--2---:R4:W2:Y:S08]  /*0cb0*/  SYNCS.EXCH.64 URZ, [UR6+0x180], UR8 ;  /* 0x0001800806ff75b2 */ /* 0x0048b00008000100 */
[----:B------:R4:W3:Y:S02]  /*0cc0*/  SYNCS.EXCH.64 URZ, [UR6+0x188], UR4 ;  /* 0x0001880406ff75b2 */ /* 0x0008e40008000100 */
[----:B----4-:R-:W-:Y:S01]  /*0cd0*/  NOP ;  /* 0x0000000000007918 */ /* 0x010fe20000000000 */
.L_x_13:
[----:B------:R-:W4:Y:S01]  /*0ce0*/  SHFL.IDX PT, R0, R88, RZ, 0x1f ;  /* 0x00001fff58007589 */ /* 0x000f2200000e0000 */
[----:B------:R-:W-:Y:S01]  /*0cf0*/  ISETP.NE.OR P1, PT, RZ, UR18, !P1 ;  /* 0x00000012ff007c0c */ /* 0x000fe2000cf25670 */
[----:B------:R-:W-:Y:S01]  /*0d00*/  NOP ;  /* 0x0000000000007918 */ /* 0x000fe20000000000 */
[----:B----4-:R-:W-:-:S13]  /*0d10*/  ISETP.NE.AND P0, PT, R0, 0x5, PT ;  /* 0x000000050000780c */ /* 0x010fda0003f05270 */
[----:B------:R-:W-:Y:S05]  /*0d20*/  @P0 BRA `(.L_x_14) ;  /* 0x0000000000480947 */ /* 0x000fea0003800000 */
[----:B------:R-:W4:Y:S01]  /*0d30*/  S2UR UR5, SR_CgaCtaId ;  /* 0x00000000000579c3 */ /* 0x000f220000008800 */
[----:B--23--:R-:W-:Y:S01]  /*0d40*/  UMOV UR4, 0x400 ;  /* 0x0000040000047882 */ /* 0x00cfe20000000000 */
        /* <DEDUP_REMOVED lines=9> */
[----:B----4-:R-:W-:Y:S01]  /*0de0*/  ULEA UR4, UR5, UR4, 0x18 ;  /* 0x0000000405047291 */ /* 0x010fe2000f8ec0ff */
[----:B------:R-:W2:Y:S11]  /*0df0*/  FENCE.VIEW.ASYNC.S ;  /* 0x00000000000073c6 */ /* 0x000eb60000000000 */
[----:B--2---:R4:W2:Y:S01]  /*0e00*/  SYNCS.EXCH.64 URZ, [UR4+0x190], UR6 ;  /* 0x0001900604ff75b2 */ /* 0x0048a20008000100 */
[----:B------:R4:W3:Y:S01]  /*0e10*/  SYNCS.EXCH.64 URZ, [UR4+0x1a0], UR8 ;  /* 0x0001a00804ff75b2 */ /* 0x0008e20008000100 */
[----:B------:R4:W1:Y:S01]  /*0e20*/  SYNCS.EXCH.64 URZ, [UR4+0x198], UR6 ;  /* 0x0001980604ff75b2 */ /* 0x0008620008000100 */
[----:B------:R4:W1:Y:S02]  /*0e30*/  SYNCS.EXCH.64 URZ, [UR4+0x1a8], UR8 ;  /* 0x0001a80804ff75b2 */ /* 0x0008640008000100 */
[----:B----4-:R-:W-:Y:S01]  /*0e40*/  NOP ;  /* 0x0000000000007918 */ /* 0x010fe20000000000 */
.L_x_14:
[----:B--23--:R-:W2:Y:S01]  /*0e50*/  S2UR UR7, SR_CgaCtaId ;  /* 0x00000000000779c3 */ /* 0x00cea20000008800 */
[----:B------:R-:W-:Y:S01]  /*0e60*/  VOTEU.ALL UP0, P1 ;  /* 0x0000000000ff7886 */ /* 0x000fe20000800000 */
[----:B------:R-:W-:Y:S01]  /*0e70*/  UMOV UR4, 0x20 ;  /* 0x0000002000047882 */ /* 0x000fe20000000000 */
[----:B------:R-:W-:Y:S01]  /*0e80*/  NOP ;  /* 0x0000000000007918 */ /* 0x000fe20000000000 */
[----:B-1----:R-:W-:Y:S01]  /*0e90*/  LOP3.LUT R3, R95, 0x1f, RZ, 0xc0, !PT ;  /* 0x0000001f5f037812 */ /* 0x002fe200078ec0ff */
[----:B------:R-:W-:Y:S01]  /*0ea0*/  UISETP.NE.AND UP4, UPT, UR18, URZ, UPT ;  /* 0x000000ff1200728c */ /* 0x000fe2000bf85270 */
[----:B------:R-:W-:Y:S01]  /*0eb0*/  @!UP0 UMOV UR6, 0x400 ;  /* 0x0000040000068882 */ /* 0x000fe20000000000 */
[----:B------:R-:W-:-:S04]  /*0ec0*/  @!UP0 UIADD3 UR4, UPT, UPT, -UR4, 0x100000, URZ ;  /* 0x0010000004048890 */ /* 0x000fc8000fffe1ff */
[----:B------:R-:W-:Y:S02]  /*0ed0*/  @!UP0 USHF.L.U32 UR5, UR4, 0xb, URZ ;  /* 0x0000000b04058899 */ /* 0x000fe400080006ff */
[----:B------:R-:W-:Y:S02]  /*0ee0*/  @!UP0 USHF.L.U32 UR4, UR4, 0x1, URZ ;  /* 0x0000000104048899 */ /* 0x000fe400080006ff */
[----:B--2---:R-:W-:Y:S01]  /*0ef0*/  @!UP0 ULEA UR6, UR7, UR6, 0x18 ;  /* 0x0000000607068291 */ /* 0x004fe2000f8ec0ff */
[----:B------:R-:W1:Y:S01]  /*0f00*/  LDCU UR7, c[0x0][0x36c] ;  /* 0x00006d80ff0777ac */ /* 0x000e620008000800 */
[----:B------:R-:W-:Y:S01]  /*0f10*/  VOTEU.ALL UP0, P1 ;  /* 0x0000000000ff7886 */ /* 0x000fe20000800000 */
[----:B------:R-:W2:Y:S09]  /*0f20*/  FENCE.VIEW.ASYNC.S ;  /* 0x00000000000073c6 */ /* 0x000eb20000000000 */
[----:B--2---:R2:W3:Y:S01]  /*0f30*/  @!UP0 SYNCS.EXCH.64 URZ, [UR6+0x1b0], UR4 ;  /* 0x0001b00406ff85b2 */ /* 0x0044e20008000100 */
[----:B-1----:R-:W-:-:S09]  /*0f40*/  UISETP.EQ.U32.AND UP6, UPT, UR7, 0x1, UPT ;  /* 0x000000010700788c */ /* 0x002fd2000bfc2070 */
[----:B--2---:R-:W-:Y:S05]  /*0f50*/  BRA.U !UP6, `(.L_x_15) ;  /* 0x000000010e087547 */ /* 0x004fea000b800000 */
[----:B---3--:R-:W-:Y:S01]  /*0f60*/  UCGABAR_ARV ;  /* 0x00000000000079c7 */ /* 0x008fe20008000000 */
[----:B------:R-:W-:Y:S05]  /*0f70*/  BRA `(.L_x_16) ;  /* 0x0000000000047947 */ /* 0x000fea0003800000 */
.L_x_15:
[----:B---3--:R-:W-:Y:S01]  /*0f80*/  NOP ;  /* 0x0000000000007918 */ /* 0x008fe20000000000 */
.L_x_16:
[----:B------:R-:W1:Y:S01]  /*0f90*/  S2UR UR20, SR_CTAID.X ;  /* 0x00000000001479c3 */ /* 0x000e620000002500 */
[----:B------:R-:W-:-:S05]  /*0fa0*/  CS2R.32 R93, SR_CgaSize ;  /* 0x00000000005d7805 */ /* 0x000fca0000008a00 */
[----:B------:R-:W-:-:S05]  /*0fb0*/  IMAD R93, R93, -0xa0, RZ ;  /* 0xffffff605d5d7824 */ /* 0x000fca00078e02ff */
[----:B------:R-:W-:-:S14]  /*0fc0*/  R2UR UR5, R93 ;  /* 0x000000005d0572ca */ /* 0x000fdc00000e0000 */
[----:B------:R-:W2:Y:S01]  /*0fd0*/  LDCU UR5, c[0x0][UR5+0x2b0] ;  /* 0x00005600050577ac */ /* 0x000ea20008000800 */
[----:B------:R-:W-:-:S05]  /*0fe0*/  CS2R.32 R93, SR_CgaSize ;  /* 0x00000000005d7805 */ /* 0x000fca0000008a00 */
[----:B------:R-:W-:-:S05]  /*0ff0*/  IMAD R93, R93, -0xa0, RZ ;  /* 0xffffff605d5d7824 */ /* 0x000fca00078e02ff */
[----:B------:R-:W-:-:S14]  /*1000*/  R2UR UR4, R93 ;  /* 0x000000005d0472ca */ /* 0x000fdc00000e0000 */
[----:B------:R-:W3:Y:S01]  /*1010*/  LDCU UR4, c[0x0][UR4+0x2b4] ;  /* 0x00005680040477ac */ /* 0x000ee20008000800 */
[----:B------:R-:W4:Y:S01]  /*1020*/  S2UR UR23, SR_CTAID.Y ;  /* 0x00000000001779c3 */ /* 0x000f220000002600 */
[----:B------:R-:W-:-:S05]  /*1030*/  CS2R.32 R93, SR_CgaSize ;  /* 0x00000000005d7805 */ /* 0x000fca0000008a00 */
[----:B------:R-:W-:-:S05]  /*1040*/  IMAD R93, R93, -0xa0, RZ ;  /* 0xffffff605d5d7824 */ /* 0x000fca00078e02ff */
[----:B------:R-:W-:-:S14]  /*1050*/  R2UR UR7, R93 ;  /* 0x000000005d0772ca */ /* 0x000fdc00000e0000 */
[----:B------:R-:W3:Y:S01]  /*1060*/  LDCU UR7, c[0x0][UR7+0x2a0] ;  /* 0x00005400070777ac */ /* 0x000ee20008000800 */
[----:B------:R-:W-:-:S05]  /*1070*/  CS2R.32 R93, SR_CgaSize ;  /* 0x00000000005d7805 */ /* 0x000fca0000008a00 */
[----:B------:R-:W-:-:S05]  /*1080*/  IMAD R93, R93, -0xa0, RZ ;  /* 0xffffff605d5d7824 */ /* 0x000fca00078e02ff */
[----:B------:R-:W-:-:S14]  /*1090*/  R2UR UR8, R93 ;  /* 0x000000005d0872ca */ /* 0x000fdc00000e0000 */
[----:B------:R-:W3:Y:S01]  /*10a0*/  LDCU UR8, c[0x0][UR8+0x2a4] ;  /* 0x00005480080877ac */ /* 0x000ee20008000800 */
[----:B------:R-:W3:Y:S01]  /*10b0*/  LDCU UR19, c[0x0][0xc24] ;  /* 0x00018480ff1377ac */ /* 0x000ee20008000800 */
[----:B------:R-:W3:Y:S01]  /*10c0*/  LDCU UR39, c[0x0][0xc24] ;  /* 0x00018480ff2777ac */ /* 0x000ee20008000800 */
[----:B-1----:R-:W-:Y:S01]  /*10d0*/  I2FP.F32.U32 R2, UR20 ;  /* 0x0000001400027c45 */ /* 0x002fe20008201000 */
[----:B------:R-:W1:Y:S04]  /*10e0*/  LDCU UR24, c[0x0][0xc30] ;  /* 0x00018600ff1877ac */ /* 0x000e680008000800 */
[----:B--2---:R-:W-:Y:S01]  /*10f0*/  FMUL R2, R2, UR5 ;  /* 0x0000000502027c20 */ /* 0x004fe20008400000 */
[----:B----4-:R-:W-:-:S05]  /*1100*/  I2FP.F32.U32 R0, UR23 ;  /* 0x0000001700007c45 */ /* 0x010fca0008201000 */
[----:B------:R-:W2:Y:S01]  /*1110*/  F2I.U32.TRUNC.NTZ R2, R2 ;  /* 0x0000000200027305 */ /* 0x000ea2000020f000 */
[----:B---3--:R-:W-:-:S07]  /*1120*/  FMUL R0, R0, UR4 ;  /* 0x0000000400007c20 */ /* 0x008fce0008400000 */
[----:B------:R-:W3:Y:S01]  /*1130*/  F2I.U32.TRUNC.NTZ R0, R0 ;  /* 0x0000000000007305 */ /* 0x000ee2000020f000 */
[----:B--2---:R-:W-:Y:S02]  /*1140*/  R2UR UR4, R2 ;  /* 0x00000000020472ca */ /* 0x004fe400000e0000 */
[----:B------:R-:W-:Y:S02]  /*1150*/  PRMT R2, RZ, 0x7610, R2 ;  /* 0x00007610ff027816 */ /* 0x000fe40000000002 */
[----:B---3--:R-:W-:Y:S02]  /*1160*/  R2UR UR6, R0 ;  /* 0x00000000000672ca */ /* 0x008fe400000e0000 */
[----:B------:R-:W-:-:S07]  /*1170*/  PRMT R0, RZ, 0x7610, R0 ;  /* 0x00007610ff007816 */ /* 0x000fce0000000000 */
[----:B------:R-:W-:-:S04]  /*1180*/  UIADD3 UR5, UPT, UPT, -UR4, URZ, URZ ;  /* 0x000000ff04057290 */ /* 0x000fc8000fffe1ff */
[----:B------:R-:W-:Y:S02]  /*1190*/  UIMAD UR5, UR7, UR5, UR20 ;  /* 0x00000005070572a4 */ /* 0x000fe4000f8e0214 */
[----:B------:R-:W-:-:S04]  /*11a0*/  UIADD3 UR4, UPT, UPT, -UR6, URZ, URZ ;  /* 0x000000ff06047290 */ /* 0x000fc8000fffe1ff */
[----:B------:R-:W-:Y:S01]  /*11b0*/  IMAD.U32 R93, RZ, RZ, UR5 ;  /* 0x00000005ff5d7e24 */ /* 0x000fe2000f8e00ff */
[----:B------:R-:W-:-:S06]  /*11c0*/  UIMAD UR4, UR8, UR4, UR23 ;  /* 0x00000004080472a4 */ /* 0x000fcc000f8e0217 */
[----:B------:R-:W-:Y:S01]  /*11d0*/  IMAD.U32 R92, RZ, RZ, UR4 ;  /* 0x00000004ff5c7e24 */ /* 0x000fe2000f8e00ff */
[----:B-1----:R-:W-:Y:S06]  /*11e0*/  BRA.U UP4, `(.L_x_17) ;  /* 0x0000000104307547 */ /* 0x002fec000b800000 */
[----:B------:R-:W-:Y:S01]  /*11f0*/  R2UR UR5, R92 ;  /* 0x000000005c0572ca */ /* 0x000fe200000e0000 */
[----:B------:R-:W-:Y:S01]  /*1200*/  UMOV UR7, 0x3 ;  /* 0x0000000300077882 */ /* 0x000fe20000000000 */
[----:B------:R-:W-:-:S11]  /*1210*/  R2UR UR4, R93 ;  /* 0x000000005d0472ca */ /* 0x000fd600000e0000 */
[----:B------:R-:W-:-:S04]  /*1220*/  UISETP.NE.AND UP0, UPT, UR5, URZ, UPT ;  /* 0x000000ff0500728c */ /* 0x000fc8000bf05270 */
[----:B------:R-:W-:Y:S02]  /*1230*/  UISETP.LT.U32.OR UP0, UPT, UR4, 0x2, !UP0 ;  /* 0x000000020400788c */ /* 0x000fe4000c701470 */
[----:B------:R-:W-:Y:S02]  /*1240*/  ULOP3.LUT UR4, UR4, 0xfffffffe, URZ, 0xc0, !UPT ;  /* 0xfffffffe04047892 */ /* 0x000fe4000f8ec0ff */
[----:B------:R-:W-:Y:S02]  /*1250*/  USEL UR6, URZ, 0x1, !UP0 ;  /* 0x00000001ff067887 */ /* 0x000fe4000c000000 */
[----:B------:R-:W-:Y:S02]  /*1260*/  USEL UR5, URZ, 0x2, !UP0 ;  /* 0x00000002ff057887 */ /* 0x000fe4000c000000 */
[----:B------:R-:W-:Y:S02]  /*1270*/  USHF.L.U32 UR4, UR7, UR4, URZ ;  /* 0x0000000407047299 */ /* 0x000fe400080006ff */
[----:B------:R-:W-:-:S04]  /*1280*/  UIADD3 UR5, UPT, UPT, UR6, UR5, URZ ;  /* 0x0000000506057290 */ /* 0x000fc8000fffe0ff */
[----:B------:R-:W-:Y:S02]  /*1290*/  IMAD.U32 R0, RZ, RZ, UR4 ;  /* 0x00000004ff007e24 */ /* 0x000fe4000f8e00ff */
[----:B------:R-:W-:-:S07]  /*12a0*/  IMAD.U32 R2, RZ, RZ, UR5 ;  /* 0x00000005ff027e24 */ /* 0x000fce000f8e00ff */
.L_x_17:
[----:B------:R-:W1:Y:S01]  /*12b0*/  S2UR UR54, SR_CTAID.Z ;  /* 0x00000000003679c3 */ /* 0x000e620000002700 */
[----:B------:R-:W-:Y:S01]  /*12c0*/  UISETP.GE.AND UP0, UPT, UR19, 0x1, UPT ;  /* 0x000000011300788c */ /* 0x000fe2000bf06270 */
[----:B------:R-:W-:-:S08]  /*12d0*/  UMOV UR53, UR20 ;  /* 0x0000001400357c82 */ /* 0x000fd00008000000 */
[----:B------:R-:W-:Y:S05]  /*12e0*/  BRA.U !UP0, `(.L_x_18) ;  /* 0x0000000108d47547 */ /* 0x000fea000b800000 */
[----:B------:R-:W2:Y:S01]  /*12f0*/  LDCU.128 UR12, c[0x0][0xc10] ;  /* 0x00018200ff0c77ac */ /* 0x000ea20008000c00 */
[----:B------:R-:W3:Y:S01]  /*1300*/  LDCU UR21, c[0x0][0xc0c] ;  /* 0x00018180ff1577ac */ /* 0x000ee20008000800 */
[----:B------:R-:W4:Y:S01]  /*1310*/  LDCU UR6, c[0x0][0x370] ;  /* 0x00006e00ff0677ac */ /* 0x000f220008000800 */
[----:B------:R-:W1:Y:S01]  /*1320*/  LDCU UR7, c[0x0][0x374] ;  /* 0x00006e80ff0777ac */ /* 0x000e620008000800 */
[----:B------:R-:W1:Y:S01]  /*1330*/  LDCU UR22, c[0x0][0xc20] ;  /* 0x00018400ff1677ac */ /* 0x000e620008000800 */
[----:B--2---:R-:W-:Y:S02]  /*1340*/  UIMAD.WIDE.U32 UR4, UR20, UR12, URZ ;  /* 0x0000000c140472a5 */ /* 0x004fe4000f8e00ff */
[----:B---3--:R-:W-:Y:S01]  /*1350*/  UISETP.NE.AND UP0, UPT, UR21, 0x1, UPT ;  /* 0x000000011500788c */ /* 0x008fe2000bf05270 */
[----:B------:R-:W2:Y:S01]  /*1360*/  LDCU.64 UR8, c[0x0][0xc28] ;  /* 0x00018500ff0877ac */ /* 0x000ea20008000a00 */
[----:B----4-:R-:W-:-:S03]  /*1370*/  UIMAD.WIDE.U32 UR10, UR6, UR12, URZ ;  /* 0x0000000c060a72a5 */ /* 0x010fc6000f8e00ff */
[----:B------:R-:W-:Y:S01]  /*1380*/  UMOV UR4, UR5 ;  /* 0x0000000500047c82 */ /* 0x000fe20008000000 */
[----:B------:R-:W-:Y:S02]  /*1390*/  UISETP.NE.AND UP2, UPT, UR19, 0x1, UPT ;  /* 0x000000011300788c */ /* 0x000fe4000bf45270 */
[----:B------:R-:W-:Y:S01]  /*13a0*/  USHF.R.U32.HI UR4, URZ, UR13, UR4 ;  /* 0x0000000dff047299 */ /* 0x000fe20008011604 */
[----:B------:R-:W-:Y:S01]  /*13b0*/  UMOV UR10, UR11 ;  /* 0x0000000b000a7c82 */ /* 0x000fe20008000000 */
[----:B------:R-:W-:Y:S02]  /*13c0*/  UIMAD.WIDE.U32 UR16, UR23, UR15, URZ ;  /* 0x0000000f171072a5 */ /* 0x000fe4000f8e00ff */
[----:B------:R-:W-:Y:S02]  /*13d0*/  USEL UR5, UR20, UR4, !UP0 ;  /* 0x0000000414057287 */ /* 0x000fe4000c000000 */
[----:B------:R-:W-:Y:S02]  /*13e0*/  @UP0 USHF.R.U32.HI UR6, URZ, UR13, UR10 ;  /* 0x0000000dff060299 */ /* 0x000fe4000801160a */
[----:B------:R-:W-:-:S02]  /*13f0*/  UISETP.NE.AND UP0, UPT, UR14, 0x1, UPT ;  /* 0x000000010e00788c */ /* 0x000fc4000bf05270 */
[----:B-1----:R-:W-:Y:S02]  /*1400*/  UIMAD.WIDE.U32 UR10, UR7, UR15, URZ ;  /* 0x0000000f070a72a5 */ /* 0x002fe4000f8e00ff */
[----:B--2---:R-:W-:Y:S01]  /*1410*/  UIMAD.WIDE.U32 UR12, UR6, UR8, URZ ;  /* 0x00000008060c72a5 */ /* 0x004fe2000f8e00ff */
[----:B------:R-:W-:Y:S01]  /*1420*/  UMOV UR4, UR17 ;  /* 0x0000001100047c82 */ /* 0x000fe20008000000 */
[----:B------:R-:W-:-:S03]  /*1430*/  UIADD3 UR53, UPT, UPT, -UR5, URZ, URZ ;  /* 0x000000ff05357290 */ /* 0x000fc6000fffe1ff */
[----:B------:R-:W-:Y:S01]  /*1440*/  UMOV UR10, UR11 ;  /* 0x0000000b000a7c82 */ /* 0x000fe20008000000 */
[----:B------:R-:W-:Y:S02]  /*1450*/  USHF.R.U32.HI UR4, URZ, UR22, UR4 ;  /* 0x00000016ff047299 */ /* 0x000fe40008011604 */
[----:B------:R-:W-:Y:S01]  /*1460*/  @UP0 USHF.R.U32.HI UR7, URZ, UR22, UR10 ;  /* 0x00000016ff070299 */ /* 0x000fe2000801160a */
[----:B------:R-:W-:Y:S01]  /*1470*/  UMOV UR12, UR13 ;  /* 0x0000000d000c7c82 */ /* 0x000fe20008000000 */
[----:B------:R-:W-:Y:S02]  /*1480*/  USEL UR4, UR23, UR4, !UP0 ;  /* 0x0000000417047287 */ /* 0x000fe4000c000000 */
[----:B------:R-:W-:Y:S02]  /*1490*/  UIMAD.WIDE.U32 UR10, UR7, UR8, URZ ;  /* 0x00000008070a72a5 */ /* 0x000fe4000f8e00ff */
[----:B------:R-:W-:Y:S02]  /*14a0*/  @UP2 USHF.R.U32.HI UR6, URZ, UR9, UR12 ;  /* 0x00000009ff062299 */ /* 0x000fe4000801160c */
[----:B------:R-:W-:-:S02]  /*14b0*/  UIMAD.WIDE.U32 UR12, UR4, UR8, URZ ;  /* 0x00000008040c72a5 */ /* 0x000fc4000f8e00ff */
[----:B------:R-:W-:Y:S01]  /*14c0*/  UIMAD UR53, UR21, UR53, UR20 ;  /* 0x00000035153572a4 */ /* 0x000fe2000f8e0214 */
[----:B------:R-:W-:Y:S02]  /*14d0*/  UMOV UR10, UR11 ;  /* 0x0000000b000a7c82 */ /* 0x000fe40008000000 */
[----:B------:R-:W-:Y:S02]  /*14e0*/  @UP2 USHF.R.U32.HI UR7, URZ, UR9, UR10 ;  /* 0x00000009ff072299 */ /* 0x000fe4000801160a */
[----:B------:R-:W-:Y:S02]  /*14f0*/  UIMAD UR10, UR6, UR19, URZ ;  /* 0x00000013060a72a4 */ /* 0x000fe4000f8e02ff */
[----:B------:R-:W-:-:S04]  /*1500*/  UIMAD UR7, UR7, UR19, URZ ;  /* 0x00000013070772a4 */ /* 0x000fc8000f8e02ff */
[----:B------:R-:W-:-:S03]  /*1510*/  UISETP.GE.AND UP0, UPT, UR4, UR7, UPT ;  /* 0x000000070400728c */ /* 0x000fc6000bf06270 */
[----:B------:R-:W-:Y:S01]  /*1520*/  UMOV UR7, UR13 ;  /* 0x0000000d00077c82 */ /* 0x000fe20008000000 */
[----:B------:R-:W-:Y:S02]  /*1530*/  UISETP.GE.OR UP0, UPT, UR5, UR10, UP0 ;  /* 0x0000000a0500728c */ /* 0x000fe40008706670 */
[----:B------:R-:W-:Y:S02]  /*1540*/  UIMAD.WIDE.U32 UR10, UR5, UR8, URZ ;  /* 0x00000008050a72a5 */ /* 0x000fe4000f8e00ff */
[----:B------:R-:W-:Y:S02]  /*1550*/  USHF.R.U32.HI UR7, URZ, UR9, UR7 ;  /* 0x00000009ff077299 */ /* 0x000fe40008011607 */
[----:B------:R-:W-:Y:S02]  /*1560*/  UIADD3 UR10, UPT, UPT, -UR4, URZ, URZ ;  /* 0x000000ff040a7290 */ /* 0x000fe4000fffe1ff */
[----:B------:R-:W-:Y:S02]  /*1570*/  USEL UR7, UR4, UR7, !UP2 ;  /* 0x0000000704077287 */ /* 0x000fe4000d000000 */
[----:B------:R-:W-:Y:S01]  /*1580*/  UIMAD UR10, UR14, UR10, UR23 ;  /* 0x0000000a0e0a72a4 */ /* 0x000fe2000f8e0217 */
[----:B------:R-:W-:-:S02]  /*1590*/  @!UP0 UMOV UR8, UR11 ;  /* 0x0000000b00088c82 */ /* 0x000fc40008000000 */
[----:B------:R-:W-:Y:S02]  /*15a0*/  @!UP0 USHF.R.U32.HI UR8, URZ, UR9, UR8 ;  /* 0x00000009ff088299 */ /* 0x000fe40008011608 */
[----:B------:R-:W-:Y:S02]  /*15b0*/  UIADD3 UR9, UPT, UPT, -UR7, URZ, URZ ;  /* 0x000000ff07097290 */ /* 0x000fe4000fffe1ff */
[----:B------:R-:W-:Y:S02]  /*15c0*/  @!UP0 USEL UR8, UR5, UR8, !UP2 ;  /* 0x0000000805088287 */ /* 0x000fe4000d000000 */
[----:B------:R-:W-:Y:S02]  /*15d0*/  UIMAD UR9, UR19, UR9, UR4 ;  /* 0x00000009130972a4 */ /* 0x000fe4000f8e0204 */
[----:B------:R-:W-:Y:S02]  /*15e0*/  @!UP0 UIADD3 UR7, UPT, UPT, UR7, -UR8, URZ ;  /* 0x8000000807078290 */ /* 0x000fe4000fffe0ff */
[----:B------:R-:W-:-:S02]  /*15f0*/  @!UP0 UIMAD UR6, UR9, UR6, UR8 ;  /* 0x00000006090682a4 */ /* 0x000fc4000f8e0208 */
[----:B------:R-:W-:-:S04]  /*1600*/  @!UP0 UIMAD UR4, UR7, UR19, UR5 ;  /* 0x00000013070482a4 */ /* 0x000fc8000f8e0205 */
[----:B------:R-:W-:Y:S01]  /*1610*/  UIMAD UR23, UR4, UR14, UR10 ;  /* 0x0000000e041772a4 */ /* 0x000fe2000f8e020a */
[----:B------:R-:W-:Y:S02]  /*1620*/  @!UP0 UMOV UR5, UR6 ;  /* 0x0000000600058c82 */ /* 0x000fe40008000000 */
[----:B------:R-:W-:-:S12]  /*1630*/  UIMAD UR53, UR5, UR21, UR53 ;  /* 0x00000015053572a4 */ /* 0x000fd8000f8e0235 */
.L_x_18:
[----:B------:R-:W-:-:S09]  /*1640*/  UISETP.NE.AND UP0, UPT, UR24, 0x1, UPT ;  /* 0x000000011800788c */ /* 0x000fd2000bf05270 */
[----:B------:R-:W-:Y:S05]  /*1650*/  BRA.U UP0, `(.L_x_19) ;  /* 0x0000000100407547 */ /* 0x000fea000b800000 */
[----:B------:R-:W2:Y:S01]  /*1660*/  LDCU.128 UR8, c[0x0][0xc10] ;  /* 0x00018200ff0877ac */ /* 0x000ea20008000c00 */
[----:B------:R-:W3:Y:S01]  /*1670*/  LDCU UR12, c[0x0][0xc0c] ;  /* 0x00018180ff0c77ac */ /* 0x000ee20008000800 */
[----:B------:R-:W4:Y:S01]  /*1680*/  LDCU UR13, c[0x0][0xc20] ;  /* 0x00018400ff0d77ac */ /* 0x000f220008000800 */
[----:B--2---:R-:W-:Y:S02]  /*1690*/  UIMAD.WIDE.U32 UR4, UR53, UR8, URZ ;  /* 0x00000008350472a5 */ /* 0x004fe4000f8e00ff */
[----:B------:R-:W-:Y:S02]  /*16a0*/  UIMAD.WIDE.U32 UR6, UR23, UR11, URZ ;  /* 0x0000000b170672a5 */ /* 0x000fe4000f8e00ff */
[----:B---3--:R-:W-:Y:S02]  /*16b0*/  UISETP.NE.AND UP0, UPT, UR12, 0x1, UPT ;  /* 0x000000010c00788c */ /* 0x008fe4000bf05270 */
[----:B------:R-:W-:-:S03]  /*16c0*/  USHF.R.U32.HI UR5, URZ, UR9, UR5 ;  /* 0x00000009ff057299 */ /* 0x000fc60008011605 */
[----:B------:R-:W-:Y:S01]  /*16d0*/  UMOV UR4, UR7 ;  /* 0x0000000700047c82 */ /* 0x000fe20008000000 */
[----:B------:R-:W-:Y:S02]  /*16e0*/  USEL UR5, UR53, UR5, !UP0 ;  /* 0x0000000535057287 */ /* 0x000fe4000c000000 */
[----:B------:R-:W-:Y:S02]  /*16f0*/  UISETP.NE.AND UP0, UPT, UR10, 0x1, UPT ;  /* 0x000000010a00788c */ /* 0x000fe4000bf05270 */
[----:B----4-:R-:W-:-:S04]  /*1700*/  USHF.R.U32.HI UR4, URZ, UR13, UR4 ;  /* 0x0000000dff047299 */ /* 0x010fc80008011604 */
[----:B------:R-:W-:-:S04]  /*1710*/  USEL UR4, UR23, UR4, !UP0 ;  /* 0x0000000417047287 */ /* 0x000fc8000c000000 */
[----:B------:R-:W-:Y:S02]  /*1720*/  UIADD3 UR6, UPT, UPT, -UR4, UR5, URZ ;  /* 0x0000000504067290 */ /* 0x000fe4000fffe1ff */
[----:B------:R-:W-:Y:S02]  /*1730*/  UIADD3 UR4, UPT, UPT, UR4, -UR5, URZ ;  /* 0x8000000504047290 */ /* 0x000fe4000fffe0ff */
[----:B------:R-:W-:Y:S02]  /*1740*/  UIMAD UR23, UR6, UR10, UR23 ;  /* 0x0000000a061772a4 */ /* 0x000fe4000f8e0217 */
[----:B------:R-:W-:-:S12]  /*1750*/  UIMAD UR53, UR4, UR12, UR53 ;  /* 0x0000000c043572a4 */ /* 0x000fd8000f8e0235 */
.L_x_19:
[----:B------:R-:W-:Y:S05]  /*1760*/  BRA.U !UP6, `(.L_x_20) ;  /* 0x000000010e0c7547 */ /* 0x000fea000b800000 */
[----:B------:R-:W-:Y:S01]  /*1770*/  UCGABAR_WAIT ;  /* 0x0000000000007dc7 */ /* 0x000fe20008000000 */
[----:B------:R-:W-:Y:S01]  /*1780*/  CCTL.IVALL ;  /* 0x00000000ff00798f */ /* 0x000fe20002000000 */
[----:B------:R-:W-:Y:S05]  /*1790*/  BRA `(.L_x_21) ;  /* 0x0000000000047947 */ /* 0x000fea0003800000 */
.L_x_20:
[----:B------:R-:W-:Y:S06]  /*17a0*/  BAR.SYNC.DEFER_BLOCKING 0x0 ;  /* 0x0000000000007b1d */ /* 0x000fec0000010000 */
.L_x_21:
[----:B------:R-:W-:Y:S05]  /*17b0*/  BRA.U UP5, `(.L_x_22) ;  /* 0x0000002505007547 */ /* 0x000fea000b800000 */
[----:B------:R-:W2:Y:S01]  /*17c0*/  LDCU UR5, c[0x0][0x388] ;  /* 0x00007100ff0577ac */ /* 0x000ea20008000800 */
[----:B------:R-:W-:Y:S01]  /*17d0*/  PLOP3.LUT P1, PT, PT, PT, UP3, 0x80, 0x8 ;  /* 0x000000000008781c */ /* 0x000fe20003f2f038 */
[----:B------:R-:W-:Y:S01]  /*17e0*/  IMAD.MOV.U32 R2, RZ, RZ, RZ ;  /* 0x000000ffff027224 */ /* 0x000fe200078e00ff */
[----:B------:R-:W-:Y:S01]  /*17f0*/  ISETP.EQ.OR P2, PT, R3, RZ, P3 ;  /* 0x000000ff0300720c */ /* 0x000fe20001f42670 */
[----:B------:R-:W3:Y:S01]  /*1800*/  LDCU UR8, c[0x0][0x38c] ;  /* 0x00007180ff0877ac */ /* 0x000ee20008000800 */
[----:B------:R-:W-:Y:S01]  /*1810*/  PLOP3.LUT P1, PT, P1, PT, PT, 0x8, 0x80 ;  /* 0x000000000080781c */ /* 0x000fe20000f2e170 */
[----:B------:R-:W4:Y:S01]  /*1820*/  LDCU.64 UR6, c[0x0][0x390] ;  /* 0x00007200ff0677ac */ /* 0x000f220008000a00 */
[----:B------:R-:W-:Y:S01]  /*1830*/  UISETP.NE.AND UP1, UPT, UR18, URZ, UPT ;  /* 0x000000ff1200728c */ /* 0x000fe2000bf25270 */
[----:B-1----:R-:W1:Y:S01]  /*1840*/  LDCU UR54, c[0x0][0x370] ;  /* 0x00006e00ff3677ac */ /* 0x002e620008000800 */
[----:B--2---:R-:W-:Y:S01]  /*1850*/  UIADD3 UR5, UPT, UPT, UR5, 0x1f, URZ ;  /* 0x0000001f05057890 */ /* 0x004fe2000fffe0ff */
[----:B------:R-:W2:Y:S03]  /*1860*/  LDCU.64 UR46, c[0x0][0x348] ;  /* 0x00006900ff2e77ac */ /* 0x000ea60008000a00 */
[----:B------:R-:W-:-:S02]  /*1870*/  USHF.R.S32.HI UR4, URZ, 0x1f, UR5 ;  /* 0x0000001fff047899 */ /* 0x000fc40008011405 */
[----:B------:R-:W-:Y:S02]  /*1880*/  USHF.L.U32 UR58, UR20, 0x7, URZ ;  /* 0x00000007143a7899 */ /* 0x000fe400080006ff */
[----:B------:R-:W-:Y:S02]  /*1890*/  ULEA.HI UR4, UR4, UR5, URZ, 0x5 ;  /* 0x0000000504047291 */ /* 0x000fe4000f8f28ff */
[----:B------:R-:W-:Y:S02]  /*18a0*/  USHF.L.U32 UR5, UR20, 0x5, URZ ;  /* 0x0000000514057899 */ /* 0x000fe400080006ff */
[----:B------:R-:W-:Y:S02]  /*18b0*/  USHF.R.S32.HI UR4, URZ, 0x5, UR4 ;  /* 0x00000005ff047899 */ /* 0x000fe40008011404 */
[----:B------:R-:W-:Y:S02]  /*18c0*/  ULOP3.LUT UR57, UR5, 0x20, URZ, 0xc0, !UPT ;  /* 0x0000002005397892 */ /* 0x000fe4000f8ec0ff */
[----:B---3--:R-:W-:Y:S01]  /*18d0*/  UIMAD UR4, UR4, UR8, URZ ;  /* 0x00000008040472a4 */ /* 0x008fe2000f8e02ff */
[----:B------:R-:W3:Y:S03]  /*18e0*/  LDCU UR52, c[0x0][0x374] ;  /* 0x00006e80ff3477ac */ /* 0x000ee60008000800 */
[----:B----4-:R-:W-:-:S02]  /*18f0*/  UIMAD UR4, UR4, UR6, URZ ;  /* 0x00000006040472a4 */ /* 0x010fc4000f8e02ff */
[----:B------:R-:W-:Y:S02]  /*1900*/  USEL UR38, UR38, 0x2, UP1 ;  /* 0x0000000226267887 */ /* 0x000fe40008800000 */
[----:B------:R-:W-:Y:S01]  /*1910*/  UIMAD UR55, UR4, UR7, URZ ;  /* 0x00000007043772a4 */ /* 0x000fe2000f8e02ff */
[----:B------:R-:W-:Y:S01]  /*1920*/  UMOV UR27, 0x1 ;  /* 0x00000001001b7882 */ /* 0x000fe20000000000 */
[----:B------:R-:W-:Y:S02]  /*1930*/  UMOV UR31, URZ ;  /* 0x000000ff001f7c82 */ /* 0x000fe40008000000 */
[----:B------:R-:W-:Y:S02]  /*1940*/  UISETP.NE.AND UP2, UPT, UR55, URZ, UPT ;  /* 0x000000ff3700728c */ /* 0x000fe4000bf45270 */
[----:B------:R-:W-:Y:S01]  /*1950*/  UISETP.LT.U32.AND UP0, UPT, UR55, 0x14, UPT ;  /* 0x000000143700788c */ /* 0x000fe2000bf01070 */
[----:B------:R-:W-:Y:S01]  /*1960*/  UMOV UR36, URZ ;  /* 0x000000ff00247c82 */ /* 0x000fe20008000000 */
[----:B------:R-:W-:-:S02]  /*1970*/  UMOV UR42, URZ ;  /* 0x000000ff002a7c82 */ /* 0x000fc40008000000 */
[----:B------:R-:W-:-:S04]  /*1980*/  USEL UR4, UR55, 0x14, UP0 ;  /* 0x0000001437047887 */ /* 0x000fc80008000000 */
[----:B------:R-:W-:Y:S02]  /*1990*/  UIADD3 UR5, UPT, UPT, UR4, -0x1, URZ ;  /* 0xffffffff04057890 */ /* 0x000fe4000fffe0ff */
[----:B------:R-:W-:Y:S02]  /*19a0*/  @!UP2 UIADD3 UR5, UPT, UPT, UR4, URZ, URZ ;  /* 0x000000ff0405a290 */ /* 0x000fe4000fffe0ff */
[----:B------:R-:W-:Y:S02]  /*19b0*/  UIADD3 UR51, UPT, UPT, UR55, -UR4, URZ ;  /* 0x8000000437337290 */ /* 0x000fe4000fffe0ff */
[----:B-123--:R-:W-:-:S12]  /*19c0*/  UIADD3 UR56, UPT, UPT, UR5, 0x1, URZ ;  /* 0x0000000105387890 */ /* 0x00efd8000fffe0ff */
.L_x_40:
[----:B------:R-:W1:Y:S01]  /*19d0*/  S2UR UR30, SR_CgaCtaId ;  /* 0x00000000001e79c3 */ /* 0x000e620000008800 */
[----:B------:R-:W-:Y:S01]  /*19e0*/  UMOV UR4, 0x400 ;  /* 0x0000040000047882 */ /* 0x000fe20000000000 */
[----:B------:R-:W-:Y:S01]  /*19f0*/  MOV R0, UR27 ;  /* 0x0000001b00007c02 */ /* 0x000fe20008000f00 */
[----:B------:R-:W-:Y:S02]  /*1a00*/  UISETP.NE.AND UP0, UPT, UR55, URZ, UPT ;  /* 0x000000ff3700728c */ /* 0x000fe4000bf05270 */
[----:B------:R-:W-:Y:S01]  /*1a10*/  ULEA UR19, UR23, UR57, 0x6 ;  /* 0x0000003917137291 */ /* 0x000fe2000f8e30ff */
[----:B------:R-:W-:Y:S01]  /*1a20*/  SHF.L.U32 R0, R0, 0x1f, RZ ;  /* 0x0000001f00007819 */ /* 0x000fe200000006ff */
[----:B------:R-:W-:Y:S01]  /*1a30*/  UMOV UR28, URZ ;  /* 0x000000ff001c7c82 */ /* 0x000fe20008000000 */
[----:B------:R-:W-:Y:S01]  /*1a40*/  UMOV UR22, URZ ;  /* 0x000000ff00167c82 */ /* 0x000fe20008000000 */
[----:B------:R-:W-:Y:S01]  /*1a50*/  UMOV UR21, URZ ;  /* 0x000000ff00157c82 */ /* 0x000fe20008000000 */
[----:B------:R-:W-:Y:S01]  /*1a60*/  UMOV UR20, URZ ;  /* 0x000000ff00147c82 */ /* 0x000fe20008000000 */
[----:B-1----:R-:W-:-:S04]  /*1a70*/  ULEA UR30, UR30, UR4, 0x18 ;  /* 0x000000041e1e7291 */ /* 0x002fc8000f8ec0ff */
[----:B------:R-:W-:-:S09]  /*1a80*/  ULEA UR4, UR31, UR30, 0x3 ;  /* 0x0000001e1f047291 */ /* 0x000fd2000f8e18ff */
[----:B------:R1:W2:Y:S01]  /*1a90*/  SYNCS.PHASECHK.TRANS64.TRYWAIT P0, [UR4+0xa0], R0 ;  /* 0x0000a000ff0075a7 */ /* 0x0002a20008001104 */
[----:B------:R-:W-:-:S04]  /*1aa0*/  ULEA.HI UR4, UR53, UR53, URZ, 0x1 ;  /* 0x0000003535047291 */ /* 0x000fc8000f8f08ff */
[----:B------:R-:W-:-:S04]  /*1ab0*/  USHF.L.U32 UR4, UR4, 0x7, URZ ;  /* 0x0000000704047899 */ /* 0x000fc800080006ff */
[----:B------:R-:W-:-:S04]  /*1ac0*/  ULOP3.LUT UR4, UR4, 0xffffff00, URZ, 0xc0, !UPT ;  /* 0xffffff0004047892 */ /* 0x000fc8000f8ec0ff */
[----:B------:R-:W-:Y:S01]  /*1ad0*/  ULOP3.LUT UR43, UR4, 0x80, UR58, 0xf8, !UPT ;  /* 0x00000080042b7892 */ /* 0x000fe2000f8ef83a */
[----:B------:R-:W-:Y:S11]  /*1ae0*/  BRA.U !UP0, `(.L_x_23) ;  /* 0x0000000508ac7547 */ /* 0x000ff6000b800000 */
[----:B------:R-:W3:Y:S01]  /*1af0*/  LDCU.128 UR12, c[0x0][0x480] ;  /* 0x00009000ff0c77ac */ /* 0x000ee20008000c00 */
[----:B------:R-:W4:Y:S01]  /*1b00*/  LDCU.128 UR8, c[0x0][0x490] ;  /* 0x00009200ff0877ac */ /* 0x000f220008000c00 */
[----:B------:R-:W1:Y:S01]  /*1b10*/  LDCU.64 UR20, c[0x0][0x4c0] ;  /* 0x00009800ff1477ac */ /* 0x000e620008000a00 */
[----:B------:R-:W1:Y:S01]  /*1b20*/  LDCU.64 UR16, c[0x0][0x4f0] ;  /* 0x00009e00ff1077ac */ /* 0x000e620008000a00 */
[----:B------:R-:W1:Y:S01]  /*1b30*/  LDCU UR18, c[0x0][0x4c8] ;  /* 0x00009900ff1277ac */ /* 0x000e620008000800 */
[----:B---3--:R-:W-:Y:S02]  /*1b40*/  UIMAD.WIDE.U32 UR4, UR43, UR13, URZ ;  /* 0x0000000d2b0472a5 */ /* 0x008fe4000f8e00ff */
[----:B------:R-:W-:Y:S02]  /*1b50*/  UISETP.NE.AND UP0, UPT, UR12, 0x1, UPT ;  /* 0x000000010c00788c */ /* 0x000fe4000bf05270 */
[----:B------:R-:W-:Y:S01]  /*1b60*/  USHF.R.U32.HI UR5, URZ, UR14, UR5 ;  /* 0x0000000eff057299 */ /* 0x000fe20008011605 */
[----:B------:R-:W3:Y:S03]  /*1b70*/  LDCU UR49, c[0x0][0x38c] ;  /* 0x00007180ff3177ac */ /* 0x000ee60008000800 */
[----:B------:R-:W-:-:S02]  /*1b80*/  USEL UR5, UR43, UR5, !UP0 ;  /* 0x000000052b057287 */ /* 0x000fc4000c000000 */
[----:B------:R-:W-:Y:S02]  /*1b90*/  UISETP.NE.AND UP0, UPT, UR15, 0x1, UPT ;  /* 0x000000010f00788c */ /* 0x000fe4000bf05270 */
[----:B----4-:R-:W-:Y:S01]  /*1ba0*/  UIMAD.WIDE.U32 UR6, UR5, UR8, URZ ;  /* 0x00000008050672a5 */ /* 0x010fe2000f8e00ff */
[----:B------:R-:W4:Y:S01]  /*1bb0*/  LDCU UR8, c[0x0][0x4a0] ;  /* 0x00009400ff0877ac */ /* 0x000f220008000800 */
[----:B------:R-:W1:Y:S05]  /*1bc0*/  LDCU UR23, c[0x0][0x4cc] ;  /* 0x00009980ff1777ac */ /* 0x000e6a0008000800 */
[----:B------:R-:W-:Y:S01]  /*1bd0*/  UMOV UR4, UR7 ;  /* 0x0000000700047c82 */ /* 0x000fe20008000000 */
[----:B------:R-:W1:Y:S01]  /*1be0*/  LDCU.64 UR40, c[0x0][0x390] ;  /* 0x00007200ff2877ac */ /* 0x000e620008000a00 */
[----:B------:R-:W-:Y:S01]  /*1bf0*/  USHF.R.U32.HI UR4, URZ, UR9, UR4 ;  /* 0x00000009ff047299 */ /* 0x000fe20008011604 */
[----:B------:R-:W1:Y:S03]  /*1c00*/  LDCU UR9, c[0x0][0x4ec] ;  /* 0x00009d80ff0977ac */ /* 0x000e660008000800 */
[----:B------:R-:W-:-:S02]  /*1c10*/  USEL UR4, UR5, UR4, !UP0 ;  /* 0x0000000405047287 */ /* 0x000fc4000c000000 */
[----:B------:R-:W-:Y:S02]  /*1c20*/  UISETP.NE.AND UP0, UPT, UR10, 0x1, UPT ;  /* 0x000000010a00788c */ /* 0x000fe4000bf05270 */
[----:B------:R-:W-:Y:S01]  /*1c30*/  UIMAD.WIDE.U32 UR6, UR4, UR11, URZ ;  /* 0x0000000b040672a5 */ /* 0x000fe2000f8e00ff */
[----:B------:R-:W1:Y:S01]  /*1c40*/  LDCU.64 UR24, c[0x0][0x4d0] ;  /* 0x00009a00ff1877ac */ /* 0x000e620008000a00 */
[----:B------:R-:W-:-:S05]  /*1c50*/  UIADD3 UR42, UPT, UPT, UR56, UR36, URZ ;  /* 0x00000024382a7290 */ /* 0x000fca000fffe0ff */
[----:B------:R-:W-:Y:S01]  /*1c60*/  UMOV UR6, UR7 ;  /* 0x0000000700067c82 */ /* 0x000fe20008000000 */
[----:B------:R-:W-:Y:S02]  /*1c70*/  UIADD3 UR7, UPT, UPT, -UR4, URZ, URZ ;  /* 0x000000ff04077290 */ /* 0x000fe4000fffe1ff */
[----:B----4-:R-:W-:Y:S02]  /*1c80*/  USHF.R.U32.HI UR6, URZ, UR8, UR6 ;  /* 0x00000008ff067299 */ /* 0x010fe40008011606 */
[----:B------:R-:W-:Y:S02]  /*1c90*/  UIADD3 UR8, UPT, UPT, -UR5, URZ, URZ ;  /* 0x000000ff05087290 */ /* 0x000fe4000fffe1ff */
[----:B------:R-:W-:Y:S02]  /*1ca0*/  USEL UR14, UR4, UR6, !UP0 ;  /* 0x00000006040e7287 */ /* 0x000fe4000c000000 */
[----:B------:R-:W-:Y:S02]  /*1cb0*/  UIMAD UR7, UR15, UR7, UR5 ;  /* 0x000000070f0772a4 */ /* 0x000fe4000f8e0205 */
[----:B------:R-:W-:-:S02]  /*1cc0*/  UIADD3 UR6, UPT, UPT, -UR14, URZ, URZ ;  /* 0x000000ff0e067290 */ /* 0x000fc4000fffe1ff */
[----:B------:R-:W-:Y:S02]  /*1cd0*/  UIMAD UR8, UR12, UR8, UR43 ;  /* 0x000000080c0872a4 */ /* 0x000fe4000f8e022b */
[----:B------:R-:W-:Y:S02]  /*1ce0*/  UIMAD UR13, UR10, UR6, UR4 ;  /* 0x000000060a0d72a4 */ /* 0x000fe4000f8e0204 */
[----:B-1----:R-:W-:Y:S02]  /*1cf0*/  UIMAD UR11, UR8, UR20, UR9 ;  /* 0x00000014080b72a4 */ /* 0x002fe4000f8e0209 */
[----:B------:R-:W-:Y:S01]  /*1d00*/  UIMAD UR12, UR7, UR21, UR16 ;  /* 0x00000015070c72a4 */ /* 0x000fe2000f8e0210 */
[----:B------:R-:W1:Y:S02]  /*1d10*/  LDCU.64 UR4, c[0x0][0x4f8] ;  /* 0x00009f00ff0477ac */ /* 0x000e640008000a00 */
[----:B------:R-:W4:Y:S01]  /*1d20*/  LDCU UR6, c[0x0][0x500] ;  /* 0x0000a000ff0677ac */ /* 0x000f220008000800 */
[----:B------:R-:W-:Y:S01]  /*1d30*/  UIMAD UR13, UR13, UR18, UR17 ;  /* 0x000000120d0d72a4 */ /* 0x000fe2000f8e0211 */
[----:B------:R-:W-:Y:S01]  /*1d40*/  UMOV UR28, URZ ;  /* 0x000000ff001c7c82 */ /* 0x000fe20008000000 */
[----:B------:R-:W-:Y:S01]  /*1d50*/  UMOV UR7, UR31 ;  /* 0x0000001f00077c82 */ /* 0x000fe20008000000 */
[----:B------:R-:W-:Y:S01]  /*1d60*/  UMOV UR20, URZ ;  /* 0x000000ff00147c82 */ /* 0x000fe20008000000 */
[----:B------:R-:W-:Y:S01]  /*1d70*/  UMOV UR21, URZ ;  /* 0x000000ff00157c82 */ /* 0x000fe20008000000 */
[----:B---3--:R-:W-:-:S07]  /*1d80*/  UMOV UR22, URZ ;  /* 0x000000ff00167c82 */ /* 0x008fce0008000000 */
.L_x_29:
[----:B------:R-:W-:Y:S01]  /*1d90*/  @!P3 MOV R3, 0x5000 ;  /* 0x000050000003b802 */ /* 0x000fe20000000f00 */
[----:B------:R-:W-:Y:S01]  /*1da0*/  ULEA UR9, UR7, UR30, 0x3 ;  /* 0x0000001e07097291 */ /* 0x000fe2000f8e18ff */
[----:B-12---:R-:W-:Y:S11]  /*1db0*/  @P0 BRA `(.L_x_24) ;  /* 0x0000000000100947 */ /* 0x006ff60003800000 */
[----:B------:R-:W-:Y:S04]  /*1dc0*/  MOV R0, UR27 ;  /* 0x0000001b00007c02 */ /* 0x000fe80008000f00 */
[----:B------:R-:W-:Y:S04]  /*1dd0*/  SHF.L.U32 R5, R0, 0x1f, RZ ;  /* 0x0000001f00057819 */ /* 0x000fe800000006ff */
[----:B------:R-:W2:Y:S02]  /*1de0*/  SYNCS.PHASECHK.TRANS64.TRYWAIT P0, [UR9+0xa0], R5 ;  /* 0x0000a005ff0075a7 */ /* 0x000ea40008001109 */
[----:B--2---:R-:W-:Y:S05]  /*1df0*/  @!P0 BRA `(.L_x_25) ;  /* 0x0000007400488947 */ /* 0x004fea0003800000 */
.L_x_24:
[----:B------:R3:W-:Y:S01]  /*1e00*/  @!P3 SYNCS.ARRIVE.TRANS64 RZ, [UR9], R3 ;  /* 0x00000003ffffb9a7 */ /* 0x0007e20008000009 */
[----:B------:R-:W-:Y:S04]  /*1e10*/  ULOP3.LUT UR8, UR38, 0x2, URZ, 0xfc, !UPT ;  /* 0x0000000226087892 */ /* 0x000fe8000f8efcff */
[----:B------:R-:W-:Y:S09]  /*1e20*/  UISETP.NE.AND UP0, UPT, UR8, 0x2, UPT ;  /* 0x000000020800788c */ /* 0x000ff2000bf05270 */
[----:B------:R-:W-:Y:S05]  /*1e30*/  BRA.U UP0, `(.L_x_26) ;  /* 0x0000000100047547 */ /* 0x000fea000b800000 */
[----:B-1--4-:R-:W-:Y:S05]  /*1e40*/  BPT.TRAP 0x1 ;  /* 0x000000040000795c */ /* 0x012fea0000300000 */
.L_x_26:
[----:B------:R-:W-:Y:S04]  /*1e50*/  BSSY.RECONVERGENT B0, `(.L_x_27) ;  /* 0x0000003000007945 */ /* 0x000fe80003800200 */
[----:B------:R-:W-:Y:S05]  /*1e60*/  @P2 BRA `(.L_x_28) ;  /* 0x0000000000042947 */ /* 0x000fea0003800000 */
[----:B-1--4-:R-:W-:Y:S05]  /*1e70*/  BPT.TRAP 0x1 ;  /* 0x000000040000795c */ /* 0x012fea0000300000 */
.L_x_28:
[----:B-1--4-:R-:W-:Y:S05]  /*1e80*/  BSYNC.RECONVERGENT B0 ;  /* 0x0000000000007941 */ /* 0x012fea0003800200 */
.L_x_27:
[----:B------:R-:W-:Y:S02]  /*1e90*/  UIADD3 UR8, UPT, UPT, UR7, 0x1, URZ ;  /* 0x0000000107087890 */ /* 0x000fe4000fffe0ff */
[----:B------:R-:W-:Y:S02]  /*1ea0*/  UIMAD UR15, UR20, UR23, UR4 ;  /* 0x00000017140f72a4 */ /* 0x000fe4000f8e0204 */
[----:B------:R-:W-:Y:S02]  /*1eb0*/  UISETP.NE.AND UP0, UPT, UR8, 0x14, UPT ;  /* 0x000000140800788c */ /* 0x000fe4000bf05270 */
[----:B------:R-:W-:Y:S02]  /*1ec0*/  ULEA UR17, UR7, UR30, 0xd ;  /* 0x0000001e07117291 */ /* 0x000fe4000f8e68ff */
[----:B------:R-:W-:Y:S02]  /*1ed0*/  USEL UR10, URZ, 0x1, UP0 ;  /* 0x00000001ff0a7887 */ /* 0x000fe40008000000 */
[----:B------:R-:W-:Y:S02]  /*1ee0*/  USEL UR31, UR8, URZ, UP0 ;  /* 0x000000ff081f7287 */ /* 0x000fe40008000000 */
[----:B------:R-:W-:Y:S02]  /*1ef0*/  ULOP3.LUT UR27, UR27, UR10, URZ, 0x3c, !UPT ;  /* 0x0000000a1b1b7292 */ /* 0x000fe4000f8e3cff */
[----:B------:R-:W-:Y:S02]  /*1f00*/  ULEA UR8, UR31, UR30, 0x3 ;  /* 0x0000001e1f087291 */ /* 0x000fe4000f8e18ff */
[----:B------:R-:W-:Y:S02]  /*1f10*/  ULEA UR16, UR7, UR30, 0xb ;  /* 0x0000001e07107291 */ /* 0x000fe4000f8e58ff */
[----:B------:R-:W-:Y:S01]  /*1f20*/  UIADD3 UR34, UP0, UPT, UR46, 0x80, URZ ;  /* 0x000000802e227890 */ /* 0x000fe2000ff1e0ff */
[----:B--2---:R-:W-:Y:S01]  /*1f30*/  MOV R0, UR27 ;  /* 0x0000001b00007c02 */ /* 0x004fe20008000f00 */
[----:B------:R-:W-:Y:S02]  /*1f40*/  ULOP3.LUT UR9, UR9, 0xfefffff8, URZ, 0xc0, !UPT ;  /* 0xfefffff809097892 */ /* 0x000fe4000f8ec0ff */
[----:B------:R-:W-:Y:S01]  /*1f50*/  USHF.L.U32 UR10, UR28, 0x5, URZ ;  /* 0x000000051c0a7899 */ /* 0x000fe200080006ff */
[----:B---3--:R-:W-:Y:S01]  /*1f60*/  SHF.L.U32 R3, R0, 0x1f, RZ ;  /* 0x0000001f00037819 */ /* 0x008fe200000006ff */
[----:B------:R-:W-:Y:S02]  /*1f70*/  UIADD3.X UR35, UPT, UPT, URZ, UR47, URZ, UP0, !UPT ;  /* 0x0000002fff237290 */ /* 0x000fe400087fe4ff */
[----:B------:R-:W-:Y:S01]  /*1f80*/  UIADD3 UR32, UP3, UPT, UR46, 0x200, URZ ;  /* 0x000002002e207890 */ /* 0x000fe2000ff7e0ff */
[----:B------:R3:W1:Y:S01]  /*1f90*/  SYNCS.PHASECHK.TRANS64.TRYWAIT P0, [UR8+0xa0], R3 ;  /* 0x0000a003ff0075a7 */ /* 0x0006620008001108 */
[----:B------:R-:W-:Y:S02]  /*1fa0*/  UIMAD UR8, UR21, UR24, UR5 ;  /* 0x00000018150872a4 */ /* 0x000fe4000f8e0205 */
[----:B------:R-:W-:Y:S02]  /*1fb0*/  UIMAD UR7, UR22, UR25, UR6 ;  /* 0x00000019160772a4 */ /* 0x000fe4000f8e0206 */
[----:B------:R-:W-:Y:S02]  /*1fc0*/  ULEA UR15, UR8, UR15, 0x5 ;  /* 0x0000000f080f7291 */ /* 0x000fe4000f8e28ff */
[----:B------:R-:W-:Y:S02]  /*1fd0*/  UIADD3 UR8, UPT, UPT, UR17, 0x6400, URZ ;  /* 0x0000640011087890 */ /* 0x000fe4000fffe0ff */
[----:B------:R-:W-:Y:S02]  /*1fe0*/  ULEA UR7, UR7, UR15, 0xa ;  /* 0x0000000f07077291 */ /* 0x000fe4000f8e50ff */
[----:B------:R-:W-:Y:S02]  /*1ff0*/  UIADD3.X UR33, UPT, UPT, URZ, UR47, URZ, UP3, !UPT ;  /* 0x0000002fff217290 */ /* 0x000fe40009ffe4ff */
[----:B------:R-:W-:Y:S02]  /*2000*/  UPRMT UR7, UR7, 0x5410, URZ ;  /* 0x0000541007077896 */ /* 0x000fe400080000ff */
[----:B------:R-:W-:Y:S02]  /*2010*/  UIADD3 UR16, UPT, UPT, UR16, 0x2e400, URZ ;  /* 0x0002e40010107890 */ /* 0x000fe4000fffe0ff */
[----:B------:R-:W-:Y:S02]  /*2020*/  UIADD3 UR37, UPT, UPT, UR20, 0x1, URZ ;  /* 0x0000000114257890 */ /* 0x000fe4000fffe0ff */
[----:B------:R-:W-:Y:S02]  /*2030*/  UIADD3 UR29, UPT, UPT, UR21, 0x1, URZ ;  /* 0x00000001151d7890 */ /* 0x000fe4000fffe0ff */
[----:B------:R-:W-:Y:S02]  /*2040*/  UISETP.NE.AND UP2, UPT, UR37, UR49, UPT ;  /* 0x000000312500728c */ /* 0x000fe4000bf45270 */
[----:B------:R-:W-:Y:S02]  /*2050*/  UIADD3 UR26, UPT, UPT, UR22, 0x1, URZ ;  /* 0x00000001161a7890 */ /* 0x000fe4000fffe0ff */
[----:B------:R-:W-:Y:S01]  /*2060*/  UIADD3 UR36, UPT, UPT, UR36, 0x1, URZ ;  /* 0x0000000124247890 */ /* 0x000fe2000fffe0ff */
[----:B------:R-:W-:Y:S01]  /*2070*/  UMOV UR44, 0x0 ;  /* 0x00000000002c7882 */ /* 0x000fe20000000000 */
[----:B------:R-:W-:Y:S01]  /*2080*/  UMOV UR45, 0x10000000 ;  /* 0x10000000002d7882 */ /* 0x000fe20000000000 */
[----:B------:R-:W-:Y:S01]  /*2090*/  UMOV UR17, UR9 ;  /* 0x0000000900117c82 */ /* 0x000fe20008000000 */
[----:B------:R2:W-:Y:S01]  /*20a0*/  UTMALDG.5D.IM2COL.2CTA [UR8], [UR34], UR7, desc[UR44] ;  /* 0x00002c08220073b4 */ /* 0x0005e20008261007 */
[----:B------:R-:W-:Y:S02]  /*20b0*/  UMOV UR18, UR10 ;  /* 0x0000000a00127c82 */ /* 0x000fe40008000000 */
[----:B------:R-:W-:Y:S04]  /*20c0*/  @UP2 UIADD3 UR29, UPT, UPT, UR21, URZ, URZ ;  /* 0x000000ff151d2290 */ /* 0x000fe8000fffe0ff */
[----:B------:R-:W-:Y:S01]  /*20d0*/  UISETP.NE.AND UP1, UPT, UR29, UR40, UPT ;  /* 0x000000281d00728c */ /* 0x000fe2000bf25270 */
[----:B------:R4:W-:Y:S10]  /*20e0*/  UTMALDG.5D.2CTA [UR16], [UR32], desc[UR44] ;  /* 0x00002c10200075b4 */ /* 0x0009f40008221000 */
[----:B------:R-:W-:Y:S04]  /*20f0*/  @UP1 UIADD3 UR26, UPT, UPT, UR22, URZ, URZ ;  /* 0x000000ff161a1290 */ /* 0x000fe8000fffe0ff */
[----:B------:R-:W-:Y:S02]  /*2100*/  UISETP.NE.AND UP0, UPT, UR26, UR41, UPT ;  /* 0x000000291a00728c */ /* 0x000fe4000bf05270 */
[----:B--2---:R-:W-:Y:S09]  /*2110*/  UIADD3 UR8, UPT, UPT, UR28, 0x1, URZ ;  /* 0x000000011c087890 */ /* 0x004ff2000fffe0ff */
[----:B------:R-:W-:Y:S01]  /*2120*/  @UP0 UIADD3 UR8, UPT, UPT, UR28, URZ, URZ ;  /* 0x000000ff1c080290 */ /* 0x000fe2000fffe0ff */
[----:B------:R-:W-:Y:S01]  /*2130*/  UMOV UR7, UR31 ;  /* 0x0000001f00077c82 */ /* 0x000fe20008000000 */
[----:B----4-:R-:W-:Y:S02]  /*2140*/  USEL UR22, UR26, URZ, UP0 ;  /* 0x000000ff1a167287 */ /* 0x010fe40008000000 */
[----:B------:R-:W-:Y:S02]  /*2150*/  UISETP.NE.AND UP0, UPT, UR36, UR42, UPT ;  /* 0x0000002a2400728c */ /* 0x000fe4000bf05270 */
[----:B------:R-:W-:Y:S02]  /*2160*/  USEL UR20, UR37, URZ, UP2 ;  /* 0x000000ff25147287 */ /* 0x000fe40009000000 */
[----:B------:R-:W-:Y:S01]  /*2170*/  USEL UR21, UR29, URZ, UP1 ;  /* 0x000000ff1d157287 */ /* 0x000fe20008800000 */
[----:B------:R-:W-:Y:S04]  /*2180*/  UMOV UR28, UR8 ;  /* 0x00000008001c7c82 */ /* 0x000fe80008000000 */
[----:B---3--:R-:W-:Y:S07]  /*2190*/  BRA.U UP0, `(.L_x_29) ;  /* 0xfffffff900fc7547 */ /* 0x008fee000b83ffff */
.L_x_23:
[----:B------:R-:W-:Y:S01]  /*21a0*/  ULEA UR4, UR31, UR30, 0x3 ;  /* 0x0000001e1f047291 */ /* 0x000fe2000f8e18ff */
[----:B-1----:R-:W-:Y:S01]  /*21b0*/  MOV R0, UR27 ;  /* 0x0000001b00007c02 */ /* 0x002fe20008000f00 */
[----:B------:R-:W-:Y:S01]  /*21c0*/  @!P1 SYNCS.ARRIVE.TRANS64.A1T0 RZ, [UR30+0x178], RZ ;  /* 0x000178ffffff99a7 */ /* 0x000fe2000810001e */
[----:B------:R-:W-:Y:S02]  /*21d0*/  UISETP.GE.AND UP0, UPT, UR51, 0x1, UPT ;  /* 0x000000013300788c */ /* 0x000fe4000bf06270 */
[----:B------:R-:W-:-:S04]  /*21e0*/  SHF.L.U32 R0, R0, 0x1f, RZ ;  /* 0x0000001f00007819 */ /* 0x000fc800000006ff */
[----:B--2---:R1:W2:Y:S03]  /*21f0*/  SYNCS.PHASECHK.TRANS64.TRYWAIT P0, [UR4+0xa0], R0 ;  /* 0x0000a000ff0075a7 */ /* 0x0042a60008001104 */
[----:B------:R-:W-:Y:S05]  /*2200*/  BRA.U !UP0, `(.L_x_30) ;  /* 0x0000000508a47547 */ /* 0x000fea000b800000 */
[----:B------:R-:W3:Y:S01]  /*2210*/  LDCU.128 UR8, c[0x0][0x480] ;  /* 0x00009000ff0877ac */ /* 0x000ee20008000c00 */
[----:B------:R-:W4:Y:S01]  /*2220*/  LDCU.128 UR32, c[0x0][0x490] ;  /* 0x00009200ff2077ac */ /* 0x000f220008000c00 */
[----:B------:R-:W1:Y:S01]  /*2230*/  LDCU UR13, c[0x0][0x4c8] ;  /* 0x00009900ff0d77ac */ /* 0x000e620008000800 */
        /* <DEDUP_REMOVED lines=10> */
[----:B------:R-:W1:Y:S05]  /*22e0*/  LDCU.64 UR40, c[0x0][0x390] ;  /* 0x00007200ff2877ac */ /* 0x000e6a0008000a00 */
[----:B------:R-:W-:Y:S01]  /*22f0*/  UMOV UR4, UR7 ;  /* 0x0000000700047c82 */ /* 0x000fe20008000000 */
[----:B------:R-:W1:Y:S01]  /*2300*/  LDCU.64 UR24, c[0x0][0x4d0] ;  /* 0x00009a00ff1877ac */ /* 0x000e620008000a00 */
[----:B------:R-:W-:Y:S01]  /*2310*/  USHF.R.U32.HI UR4, URZ, UR33, UR4 ;  /* 0x00000021ff047299 */ /* 0x000fe20008011604 */
[----:B------:R-:W4:Y:S03]  /*2320*/  LDCU.64 UR32, c[0x0][0x4c0] ;  /* 0x00009800ff2077ac */ /* 0x000f260008000a00 */
[----:B------:R-:W-:-:S02]  /*2330*/  USEL UR4, UR5, UR4, !UP0 ;  /* 0x0000000405047287 */ /* 0x000fc4000c000000 */
[----:B------:R-:W-:Y:S02]  /*2340*/  UISETP.NE.AND UP0, UPT, UR34, 0x1, UPT ;  /* 0x000000012200788c */ /* 0x000fe4000bf05270 */
[----:B------:R-:W-:Y:S02]  /*2350*/  UIMAD.WIDE.U32 UR6, UR4, UR35, URZ ;  /* 0x00000023040672a5 */ /* 0x000fe4000f8e00ff */
[----:B------:R-:W-:Y:S01]  /*2360*/  UIADD3 UR42, UPT, UPT, UR51, UR42, URZ ;  /* 0x0000002a332a7290 */ /* 0x000fe2000fffe0ff */
[----:B------:R-:W-:-:S04]  /*2370*/  UMOV UR37, UR51 ;  /* 0x0000003300257c82 */ /* 0x000fc80008000000 */
[----:B------:R-:W-:Y:S01]  /*2380*/  UMOV UR6, UR7 ;  /* 0x0000000700067c82 */ /* 0x000fe20008000000 */
[----:B------:R-:W-:Y:S02]  /*2390*/  UIADD3 UR7, UPT, UPT, -UR5, URZ, URZ ;  /* 0x000000ff05077290 */ /* 0x000fe4000fffe1ff */
[----:B---3--:R-:W-:Y:S02]  /*23a0*/  USHF.R.U32.HI UR6, URZ, UR9, UR6 ;  /* 0x00000009ff067299 */ /* 0x008fe40008011606 */
[----:B------:R-:W-:Y:S02]  /*23b0*/  UIMAD UR7, UR8, UR7, UR43 ;  /* 0x00000007080772a4 */ /* 0x000fe4000f8e022b */
[----:B------:R-:W-:Y:S02]  /*23c0*/  USEL UR14, UR4, UR6, !UP0 ;  /* 0x00000006040e7287 */ /* 0x000fe4000c000000 */
[----:B------:R-:W-:Y:S02]  /*23d0*/  UIADD3 UR6, UPT, UPT, -UR4, URZ, URZ ;  /* 0x000000ff04067290 */ /* 0x000fe4000fffe1ff */
[----:B------:R-:W-:-:S02]  /*23e0*/  UIADD3 UR9, UPT, UPT, -UR14, URZ, URZ ;  /* 0x000000ff0e097290 */ /* 0x000fc4000fffe1ff */
[----:B------:R-:W-:Y:S02]  /*23f0*/  UIMAD UR12, UR11, UR6, UR5 ;  /* 0x000000060b0c72a4 */ /* 0x000fe4000f8e0205 */
[----:B------:R-:W-:Y:S02]  /*2400*/  UIMAD UR9, UR34, UR9, UR4 ;  /* 0x00000009220972a4 */ /* 0x000fe4000f8e0204 */
[----:B----4-:R-:W-:Y:S01]  /*2410*/  UIMAD UR11, UR7, UR32, UR10 ;  /* 0x00000020070b72a4 */ /* 0x010fe2000f8e020a */
[----:B------:R-:W3:Y:S02]  /*2420*/  LDCU UR43, c[0x0][0x38c] ;  /* 0x00007180ff2b77ac */ /* 0x000ee40008000800 */
[----:B------:R-:W4:Y:S01]  /*2430*/  LDCU UR6, c[0x0][0x500] ;  /* 0x0000a000ff0677ac */ /* 0x000f220008000800 */
[----:B------:R-:W2:Y:S01]  /*2440*/  LDCU.64 UR4, c[0x0][0x4f8] ;  /* 0x00009f00ff0477ac */ /* 0x000ea20008000a00 */
[----:B-1----:R-:W-:Y:S02]  /*2450*/  UIMAD UR12, UR12, UR33, UR16 ;  /* 0x000000210c0c72a4 */ /* 0x002fe4000f8e0210 */
[----:B------:R-:W-:Y:S01]  /*2460*/  UIMAD UR13, UR9, UR13, UR17 ;  /* 0x0000000d090d72a4 */ /* 0x000fe2000f8e0211 */
[----:B------:R-:W-:-:S11]  /*2470*/  UMOV UR7, UR31 ;  /* 0x0000001f00077c82 */ /* 0x000fd60008000000 */
.L_x_36:
[----:B------:R-:W-:Y:S01]  /*2480*/  @!P3 MOV R3, 0x5000 ;  /* 0x000050000003b802 */ /* 0x000fe20000000f00 */
[----:B------:R-:W-:Y:S01]  /*2490*/  ULEA UR9, UR7, UR30, 0x3 ;  /* 0x0000001e07097291 */ /* 0x000fe2000f8e18ff */
[----:B--2---:R-:W-:Y:S11]  /*24a0*/  @P0 BRA `(.L_x_31) ;  /* 0x0000000000100947 */ /* 0x004ff60003800000 */
[----:B------:R-:W-:Y:S04]  /*24b0*/  MOV R0, UR27 ;  /* 0x0000001b00007c02 */ /* 0x000fe80008000f00 */
[----:B------:R-:W-:Y:S04]  /*24c0*/  SHF.L.U32 R5, R0, 0x1f, RZ ;  /* 0x0000001f00057819 */ /* 0x000fe800000006ff */
[----:B------:R-:W1:Y:S02]  /*24d0*/  SYNCS.PHASECHK.TRANS64.TRYWAIT P0, [UR9+0xa0], R5 ;  /* 0x0000a005ff0075a7 */ /* 0x000e640008001109 */
[----:B-1----:R-:W-:Y:S05]  /*24e0*/  @!P0 BRA `(.L_x_32) ;  /* 0x0000006c00a48947 */ /* 0x002fea0003800000 */
.L_x_31:
[----:B------:R2:W-:Y:S01]  /*24f0*/  @!P3 SYNCS.ARRIVE.TRANS64 RZ, [UR9], R3 ;  /* 0x00000003ffffb9a7 */ /* 0x0005e20008000009 */
[----:B------:R-:W-:Y:S04]  /*2500*/  ULOP3.LUT UR8, UR38, 0x2, URZ, 0xfc, !UPT ;  /* 0x0000000226087892 */ /* 0x000fe8000f8efcff */
[----:B------:R-:W-:Y:S09]  /*2510*/  UISETP.NE.AND UP0, UPT, UR8, 0x2, UPT ;  /* 0x000000020800788c */ /* 0x000ff2000bf05270 */
[----:B------:R-:W-:Y:S05]  /*2520*/  BRA.U UP0, `(.L_x_33) ;  /* 0x0000000100047547 */ /* 0x000fea000b800000 */
[----:B---34-:R-:W-:Y:S05]  /*2530*/  BPT.TRAP 0x1 ;  /* 0x000000040000795c */ /* 0x018fea0000300000 */
.L_x_33:
[----:B------:R-:W-:Y:S04]  /*2540*/  BSSY.RECONVERGENT B0, `(.L_x_34) ;  /* 0x0000003000007945 */ /* 0x000fe80003800200 */
[----:B------:R-:W-:Y:S05]  /*2550*/  @P2 BRA `(.L_x_35) ;  /* 0x0000000000042947 */ /* 0x000fea0003800000 */
[----:B---34-:R-:W-:Y:S05]  /*2560*/  BPT.TRAP 0x1 ;  /* 0x000000040000795c */ /* 0x018fea0000300000 */
.L_x_35:
[----:B---34-:R-:W-:Y:S05]  /*2570*/  BSYNC.RECONVERGENT B0 ;  /* 0x0000000000007941 */ /* 0x018fea0003800200 */
.L_x_34:
[----:B------:R-:W-:Y:S02]  /*2580*/  UIADD3 UR8, UPT, UPT, UR7, 0x1, URZ ;  /* 0x0000000107087890 */ /* 0x000fe4000fffe0ff */
[----:B------:R-:W-:Y:S02]  /*2590*/  UIMAD UR16, UR20, UR23, UR4 ;  /* 0x00000017141072a4 */ /* 0x000fe4000f8e0204 */
[----:B------:R-:W-:Y:S02]  /*25a0*/  UISETP.NE.AND UP0, UPT, UR8, 0x14, UPT ;  /* 0x000000140800788c */ /* 0x000fe4000bf05270 */
[----:B------:R-:W-:Y:S02]  /*25b0*/  UIMAD UR15, UR21, UR24, UR5 ;  /* 0x00000018150f72a4 */ /* 0x000fe4000f8e0205 */
[----:B------:R-:W-:Y:S02]  /*25c0*/  USEL UR10, URZ, 0x1, UP0 ;  /* 0x00000001ff0a7887 */ /* 0x000fe40008000000 */
[----:B------:R-:W-:Y:S02]  /*25d0*/  USEL UR31, UR8, URZ, UP0 ;  /* 0x000000ff081f7287 */ /* 0x000fe40008000000 */
[----:B------:R-:W-:Y:S02]  /*25e0*/  ULOP3.LUT UR27, UR27, UR10, URZ, 0x3c, !UPT ;  /* 0x0000000a1b1b7292 */ /* 0x000fe4000f8e3cff */
[----:B------:R-:W-:Y:S02]  /*25f0*/  ULEA UR8, UR31, UR30, 0x3 ;  /* 0x0000001e1f087291 */ /* 0x000fe4000f8e18ff */
[----:B------:R-:W-:Y:S02]  /*2600*/  ULEA UR17, UR7, UR30, 0xb ;  /* 0x0000001e07117291 */ /* 0x000fe4000f8e58ff */
[----:B------:R-:W-:Y:S01]  /*2610*/  ULEA UR15, UR15, UR16, 0x5 ;  /* 0x000000100f0f7291 */ /* 0x000fe2000f8e28ff */
[----:B-1----:R-:W-:Y:S01]  /*2620*/  MOV R0, UR27 ;  /* 0x0000001b00007c02 */ /* 0x002fe20008000f00 */
[----:B------:R-:W-:Y:S02]  /*2630*/  UIADD3 UR34, UP0, UPT, UR46, 0x80, URZ ;  /* 0x000000802e227890 */ /* 0x000fe4000ff1e0ff */
[----:B------:R-:W-:Y:S01]  /*2640*/  ULOP3.LUT UR9, UR9, 0xfefffff8, URZ, 0xc0, !UPT ;  /* 0xfefffff809097892 */ /* 0x000fe2000f8ec0ff */
[----:B--2---:R-:W-:Y:S01]  /*2650*/  SHF.L.U32 R3, R0, 0x1f, RZ ;  /* 0x0000001f00037819 */ /* 0x004fe200000006ff */
[----:B------:R-:W-:Y:S02]  /*2660*/  USHF.L.U32 UR10, UR28, 0x5, URZ ;  /* 0x000000051c0a7899 */ /* 0x000fe400080006ff */
[----:B------:R-:W-:Y:S01]  /*2670*/  UIADD3.X UR35, UPT, UPT, URZ, UR47, URZ, UP0, !UPT ;  /* 0x0000002fff237290 */ /* 0x000fe200087fe4ff */
[----:B------:R1:W2:Y:S01]  /*2680*/  SYNCS.PHASECHK.TRANS64.TRYWAIT P0, [UR8+0xa0], R3 ;  /* 0x0000a003ff0075a7 */ /* 0x0002a20008001108 */
[----:B------:R-:W-:Y:S02]  /*2690*/  ULEA UR8, UR7, UR30, 0xd ;  /* 0x0000001e07087291 */ /* 0x000fe4000f8e68ff */
[----:B------:R-:W-:Y:S02]  /*26a0*/  UIMAD UR7, UR22, UR25, UR6 ;  /* 0x00000019160772a4 */ /* 0x000fe4000f8e0206 */
[----:B------:R-:W-:Y:S02]  /*26b0*/  UIADD3 UR8, UPT, UPT, UR8, 0x6400, URZ ;  /* 0x0000640008087890 */ /* 0x000fe4000fffe0ff */
[----:B------:R-:W-:Y:S02]  /*26c0*/  ULEA UR7, UR7, UR15, 0xa ;  /* 0x0000000f07077291 */ /* 0x000fe4000f8e50ff */
[----:B------:R-:W-:Y:S02]  /*26d0*/  UIADD3 UR32, UP3, UPT, UR46, 0x200, URZ ;  /* 0x000002002e207890 */ /* 0x000fe4000ff7e0ff */
[----:B------:R-:W-:Y:S02]  /*26e0*/  UPRMT UR7, UR7, 0x5410, URZ ;  /* 0x0000541007077896 */ /* 0x000fe400080000ff */
[----:B------:R-:W-:Y:S02]  /*26f0*/  UIADD3.X UR33, UPT, UPT, URZ, UR47, URZ, UP3, !UPT ;  /* 0x0000002fff217290 */ /* 0x000fe40009ffe4ff */
[----:B------:R-:W-:Y:S02]  /*2700*/  UIADD3 UR16, UPT, UPT, UR17, 0x2e400, URZ ;  /* 0x0002e40011107890 */ /* 0x000fe4000fffe0ff */
[----:B------:R-:W-:Y:S02]  /*2710*/  UIADD3 UR36, UPT, UPT, UR20, 0x1, URZ ;  /* 0x0000000114247890 */ /* 0x000fe4000fffe0ff */
[----:B------:R-:W-:Y:S02]  /*2720*/  UIADD3 UR29, UPT, UPT, UR21, 0x1, URZ ;  /* 0x00000001151d7890 */ /* 0x000fe4000fffe0ff */
[----:B------:R-:W-:Y:S02]  /*2730*/  UISETP.NE.AND UP2, UPT, UR36, UR43, UPT ;  /* 0x0000002b2400728c */ /* 0x000fe4000bf45270 */
[----:B------:R-:W-:Y:S01]  /*2740*/  UIADD3 UR26, UPT, UPT, UR22, 0x1, URZ ;  /* 0x00000001161a7890 */ /* 0x000fe2000fffe0ff */
[----:B------:R-:W-:Y:S01]  /*2750*/  UMOV UR44, 0x0 ;  /* 0x00000000002c7882 */ /* 0x000fe20000000000 */
[----:B------:R-:W-:Y:S01]  /*2760*/  UMOV UR45, 0x10000000 ;  /* 0x10000000002d7882 */ /* 0x000fe20000000000 */
[----:B------:R-:W-:Y:S01]  /*2770*/  UMOV UR17, UR9 ;  /* 0x0000000900117c82 */ /* 0x000fe20008000000 */
[----:B------:R3:W-:Y:S01]  /*2780*/  UTMALDG.5D.IM2COL.2CTA [UR8], [UR34], UR7, desc[UR44] ;  /* 0x00002c08220073b4 */ /* 0x0007e20008261007 */
[----:B------:R-:W-:Y:S04]  /*2790*/  UMOV UR18, UR10 ;  /* 0x0000000a00127c82 */ /* 0x000fe80008000000 */
[----:B------:R-:W-:Y:S04]  /*27a0*/  @UP2 UIADD3 UR29, UPT, UPT, UR21, URZ, URZ ;  /* 0x000000ff151d2290 */ /* 0x000fe8000fffe0ff */
[----:B------:R-:W-:Y:S01]  /*27b0*/  UISETP.NE.AND UP1, UPT, UR29, UR40, UPT ;  /* 0x000000281d00728c */ /* 0x000fe2000bf25270 */
[----:B------:R4:W-:Y:S10]  /*27c0*/  UTMALDG.5D.2CTA [UR16], [UR32], desc[UR44] ;  /* 0x00002c10200075b4 */ /* 0x0009f40008221000 */
[----:B------:R-:W-:Y:S04]  /*27d0*/  @UP1 UIADD3 UR26, UPT, UPT, UR22, URZ, URZ ;  /* 0x000000ff161a1290 */ /* 0x000fe8000fffe0ff */
[----:B------:R-:W-:Y:S02]  /*27e0*/  UISETP.NE.AND UP0, UPT, UR26, UR41, UPT ;  /* 0x000000291a00728c */ /* 0x000fe4000bf05270 */
[----:B---3--:R-:W-:Y:S09]  /*27f0*/  UIADD3 UR8, UPT, UPT, UR28, 0x1, URZ ;  /* 0x000000011c087890 */ /* 0x008ff2000fffe0ff */
[----:B------:R-:W-:Y:S02]  /*2800*/  @UP0 UIADD3 UR8, UPT, UPT, UR28, URZ, URZ ;  /* 0x000000ff1c080290 */ /* 0x000fe4000fffe0ff */
[----:B------:R-:W-:Y:S02]  /*2810*/  UIADD3 UR7, UPT, UPT, UR37, -0x1, URZ ;  /* 0xffffffff25077890 */ /* 0x000fe4000fffe0ff */
[----:B----4-:R-:W-:Y:S02]  /*2820*/  USEL UR22, UR26, URZ, UP0 ;  /* 0x000000ff1a167287 */ /* 0x010fe40008000000 */
[----:B------:R-:W-:Y:S02]  /*2830*/  UISETP.GT.U32.AND UP0, UPT, UR37, 0x1, UPT ;  /* 0x000000012500788c */ /* 0x000fe4000bf04070 */
[----:B------:R-:W-:Y:S02]  /*2840*/  USEL UR20, UR36, URZ, UP2 ;  /* 0x000000ff24147287 */ /* 0x000fe40009000000 */
[----:B------:R-:W-:Y:S01]  /*2850*/  USEL UR21, UR29, URZ, UP1 ;  /* 0x000000ff1d157287 */ /* 0x000fe20008800000 */
[----:B------:R-:W-:Y:S01]  /*2860*/  UMOV UR37, UR7 ;  /* 0x0000000700257c82 */ /* 0x000fe20008000000 */
[----:B------:R-:W-:Y:S01]  /*2870*/  UMOV UR7, UR31 ;  /* 0x0000001f00077c82 */ /* 0x000fe20008000000 */
[----:B------:R-:W-:Y:S02]  /*2880*/  UMOV UR28, UR8 ;  /* 0x00000008001c7c82 */ /* 0x000fe40008000000 */
[----:B-1----:R-:W-:Y:S07]  /*2890*/  BRA.U UP0, `(.L_x_36) ;  /* 0xfffffff900f87547 */ /* 0x002fee000b83ffff */
.L_x_30:
[----:B------:R-:W-:Y:S01]  /*28a0*/  SHF.L.U32 R3, R2, 0x1f, RZ ;  /* 0x0000001f02037819 */ /* 0x000fe200000006ff */
[----:B------:R-:W-:-:S03]  /*28b0*/  NOP ;  /* 0x0000000000007918 */ /* 0x000fc60000000000 */
[----:B--2---:R-:W2:Y:S02]  /*28c0*/  SYNCS.PHASECHK.TRANS64.TRYWAIT P0, [UR30+0x180], R3 ;  /* 0x00018003ff0075a7 */ /* 0x004ea4000800111e */
[----:B--2---:R-:W-:Y:S05]  /*28d0*/  @!P0 BRA `(.L_x_37) ;  /* 0x0000006800c08947 */ /* 0x004fea0003800000 */
.L_x_146:
[----:B------:R-:W2:Y:S01]  /*28e0*/  LDS.128 R4, [UR30+0x1c0] ;  /* 0x0001c01eff047984 */ /* 0x000ea20008000c00 */
[----:B------:R-:W-:Y:S02]  /*28f0*/  UIADD3 UR4, UPT, UPT, UR30, 0x188, URZ ;  /* 0x000001881e047890 */ /* 0x000fe4000fffe0ff */
[----:B------:R-:W-:Y:S01]  /*2900*/  UISETP.GE.AND UP0, UPT, UR39, 0x1, UPT ;  /* 0x000000012700788c */ /* 0x000fe2000bf06270 */
[----:B------:R-:W-:Y:S01]  /*2910*/  @!PT LDS RZ, [RZ] ;  /* 0x00000000fffff984 */ /* 0x000fe20000000800 */
[----:B------:R-:W-:Y:S01]  /*2920*/  @!PT LDS RZ, [RZ] ;  /* 0x00000000fffff984 */ /* 0x000fe20000000800 */
[----:B------:R-:W-:Y:S01]  /*2930*/  @!PT LDS RZ, [RZ] ;  /* 0x00000000fffff984 */ /* 0x000fe20000000800 */
[----:B------:R-:W-:Y:S01]  /*2940*/  @!PT LDS RZ, [RZ] ;  /* 0x00000000fffff984 */ /* 0x000fe20000000800 */
[----:B------:R3:W-:Y:S06]  /*2950*/  MEMBAR.ALL.CTA ;  /* 0x0000000000007992 */ /* 0x0007ec0000008000 */
[----:B---3--:R-:W3:Y:S01]  /*2960*/  FENCE.VIEW.ASYNC.S ;  /* 0x00000000000073c6 */ /* 0x008ee20000000000 */
[----:B------:R-:W-:-:S09]  /*2970*/  UPRMT UR4, URZ, 0x654, UR4 ;  /* 0x00000654ff047896 */ /* 0x000fd20008000004 */
[----:B---3--:R-:W-:Y:S01]  /*2980*/  SYNCS.ARRIVE.TRANS64.RED.A1T0 RZ, [UR4], RZ ;  /* 0x000000ffffff79a7 */ /* 0x008fe20008100404 */
[----:B--2---:R-:W-:-:S13]  /*2990*/  LOP3.LUT P0, RZ, R6, 0x1, RZ, 0xc0, !PT ;  /* 0x0000000106ff7812 */ /* 0x004fda000780c0ff */
[----:B------:R-:W-:Y:S01]  /*29a0*/  VOTEU.ANY UP1, P0 ;  /* 0x0000000000ff7886 */ /* 0x000fe20000020100 */
[----:B------:R-:W-:-:S13]  /*29b0*/  PLOP3.LUT P0, PT, PT, PT, UP1, 0x80, 0x8 ;  /* 0x000000000008781c */ /* 0x000fda0003f0f018 */
[----:B-1----:R-:W-:Y:S02]  /*29c0*/  @P0 MOV R0, R4 ;  /* 0x0000000400000202 */ /* 0x002fe40000000f00 */
[----:B------:R-:W-:Y:S02]  /*29d0*/  @P0 LOP3.LUT R4, R5, 0xffff, RZ, 0xc0, !PT ;  /* 0x0000ffff05040812 */ /* 0x000fe400078ec0ff */
[----:B------:R-:W-:Y:S02]  /*29e0*/  @P0 R2UR UR6, R0 ;  /* 0x00000000000602ca */ /* 0x000fe400000e0000 */
[----:B------:R-:W-:-:S11]  /*29f0*/  @P0 R2UR UR5, R4 ;  /* 0x00000000040502ca */ /* 0x000fd600000e0000 */
[----:B------:R-:W-:Y:S02]  /*2a00*/  @UP1 UMOV UR50, UR6 ;  /* 0x0000000600321c82 */ /* 0x000fe40008000000 */
[----:B------:R-:W-:Y:S01]  /*2a10*/  @UP1 UMOV UR48, UR5 ;  /* 0x0000000500301c82 */ /* 0x000fe20008000000 */
[----:B------:R-:W-:Y:S05]  /*2a20*/  BRA.U !UP0, `(.L_x_38) ;  /* 0x0000000108d47547 */ /* 0x000fea000b800000 */
[----:B------:R-:W1:Y:S01]  /*2a30*/  LDCU.128 UR16, c[0x0][0xc10] ;  /* 0x00018200ff1077ac */ /* 0x000e620008000c00 */
[----:B------:R-:W2:Y:S01]  /*2a40*/  LDCU UR20, c[0x0][0xc20] ;  /* 0x00018400ff1477ac */ /* 0x000ea20008000800 */
[----:B------:R-:W3:Y:S01]  /*2a50*/  LDCU UR13, c[0x0][0xc0c] ;  /* 0x00018180ff0d77ac */ /* 0x000ee20008000800 */
[----:B------:R-:W4:Y:S01]  /*2a60*/  LDCU.64 UR14, c[0x0][0xc28] ;  /* 0x00018500ff0e77ac */ /* 0x000f220008000a00 */
[----:B------:R-:W-:Y:S02]  /*2a70*/  UISETP.NE.AND UP3, UPT, UR39, 0x1, UPT ;  /* 0x000000012700788c */ /* 0x000fe4000bf65270 */
[----:B-1----:R-:W-:Y:S02]  /*2a80*/  UIMAD.WIDE.U32 UR4, UR52, UR19, URZ ;  /* 0x00000013340472a5 */ /* 0x002fe4000f8e00ff */
[----:B------:R-:W-:Y:S02]  /*2a90*/  UIMAD.WIDE.U32 UR6, UR54, UR16, URZ ;  /* 0x00000010360672a5 */ /* 0x000fe4000f8e00ff */
[----:B------:R-:W-:-:S02]  /*2aa0*/  UISETP.NE.AND UP0, UPT, UR18, 0x1, UPT ;  /* 0x000000011200788c */ /* 0x000fc4000bf05270 */
[----:B------:R-:W-:Y:S01]  /*2ab0*/  UIMAD.WIDE.U32 UR10, UR48, UR19, URZ ;  /* 0x00000013300a72a5 */ /* 0x000fe2000f8e00ff */
[----:B------:R-:W-:Y:S01]  /*2ac0*/  UMOV UR4, UR5 ;  /* 0x0000000500047c82 */ /* 0x000fe20008000000 */
[----:B---3--:R-:W-:Y:S02]  /*2ad0*/  UISETP.NE.AND UP2, UPT, UR13, 0x1, UPT ;  /* 0x000000010d00788c */ /* 0x008fe4000bf45270 */
[----:B--2---:R-:W-:Y:S02]  /*2ae0*/  USHF.R.U32.HI UR5, URZ, UR20, UR4 ;  /* 0x00000014ff057299 */ /* 0x004fe40008011604 */
[----:B------:R-:W-:Y:S01]  /*2af0*/  UIMAD.WIDE.U32 UR8, UR50, UR16, URZ ;  /* 0x00000010320872a5 */ /* 0x000fe2000f8e00ff */
[----:B------:R-:W-:Y:S01]  /*2b00*/  UMOV UR4, UR7 ;  /* 0x0000000700047c82 */ /* 0x000fe20008000000 */
[----:B------:R-:W-:Y:S02]  /*2b10*/  USEL UR5, UR52, UR5, !UP0 ;  /* 0x0000000534057287 */ /* 0x000fe4000c000000 */
[----:B------:R-:W-:-:S02]  /*2b20*/  USHF.R.U32.HI UR4, URZ, UR17, UR4 ;  /* 0x00000011ff047299 */ /* 0x000fc40008011604 */
[----:B----4-:R-:W-:Y:S02]  /*2b30*/  UIMAD.WIDE.U32 UR6, UR5, UR14, URZ ;  /* 0x0000000e050672a5 */ /* 0x010fe4000f8e00ff */
[----:B------:R-:W-:Y:S01]  /*2b40*/  USEL UR12, UR54, UR4, !UP2 ;  /* 0x00000004360c7287 */ /* 0x000fe2000d000000 */
[----:B------:R-:W-:Y:S02]  /*2b50*/  UMOV UR8, UR9 ;  /* 0x0000000900087c82 */ /* 0x000fe40008000000 */
[----:B------:R-:W-:Y:S01]  /*2b60*/  UMOV UR4, UR11 ;  /* 0x0000000b00047c82 */ /* 0x000fe20008000000 */
[----:B------:R-:W-:Y:S01]  /*2b70*/  UIMAD.WIDE.U32 UR10, UR12, UR14, URZ ;  /* 0x0000000e0c0a72a5 */ /* 0x000fe2000f8e00ff */
[----:B------:R-:W-:Y:S01]  /*2b80*/  UMOV UR6, UR7 ;  /* 0x0000000700067c82 */ /* 0x000fe20008000000 */
[----:B------:R-:W-:Y:S02]  /*2b90*/  USHF.R.U32.HI UR4, URZ, UR20, UR4 ;  /* 0x00000014ff047299 */ /* 0x000fe40008011604 */
[----:B------:R-:W-:-:S02]  /*2ba0*/  @UP3 USHF.R.U32.HI UR5, URZ, UR15, UR6 ;  /* 0x0000000fff053299 */ /* 0x000fc40008011606 */
[----:B------:R-:W-:Y:S01]  /*2bb0*/  USHF.R.U32.HI UR17, URZ, UR17, UR8 ;  /* 0x00000011ff117299 */ /* 0x000fe20008011608 */
[----:B------:R-:W-:Y:S01]  /*2bc0*/  UMOV UR6, UR11 ;  /* 0x0000000b00067c82 */ /* 0x000fe20008000000 */
[----:B------:R-:W-:Y:S02]  /*2bd0*/  USEL UR4, UR48, UR4, !UP0 ;  /* 0x0000000430047287 */ /* 0x000fe4000c000000 */
[----:B------:R-:W-:Y:S02]  /*2be0*/  @UP3 USHF.R.U32.HI UR12, URZ, UR15, UR6 ;  /* 0x0000000fff0c3299 */ /* 0x000fe40008011606 */
[----:B------:R-:W-:Y:S02]  /*2bf0*/  UIMAD UR6, UR39, UR5, URZ ;  /* 0x00000005270672a4 */ /* 0x000fe4000f8e02ff */
[----:B------:R-:W-:Y:S02]  /*2c00*/  USEL UR5, UR50, UR17, !UP2 ;  /* 0x0000001132057287 */ /* 0x000fe4000d000000 */
[----:B------:R-:W-:-:S02]  /*2c10*/  UIMAD UR8, UR39, UR12, URZ ;  /* 0x0000000c270872a4 */ /* 0x000fc4000f8e02ff */
[----:B------:R-:W-:Y:S02]  /*2c20*/  UISETP.GE.AND UP0, UPT, UR4, UR6, UPT ;  /* 0x000000060400728c */ /* 0x000fe4000bf06270 */
[----:B------:R-:W-:Y:S02]  /*2c30*/  UIMAD.WIDE.U32 UR6, UR4, UR14, URZ ;  /* 0x0000000e040672a5 */ /* 0x000fe4000f8e00ff */
[----:B------:R-:W-:Y:S02]  /*2c40*/  UISETP.GE.OR UP0, UPT, UR5, UR8, UP0 ;  /* 0x000000080500728c */ /* 0x000fe40008706670 */
[----:B------:R-:W-:Y:S02]  /*2c50*/  UIMAD.WIDE.U32 UR8, UR5, UR14, URZ ;  /* 0x0000000e050872a5 */ /* 0x000fe4000f8e00ff */
[----:B------:R-:W-:Y:S01]  /*2c60*/  UIADD3 UR10, UPT, UPT, -UR4, URZ, URZ ;  /* 0x000000ff040a7290 */ /* 0x000fe2000fffe1ff */
[----:B------:R-:W-:Y:S02]  /*2c70*/  UMOV UR6, UR7 ;  /* 0x0000000700067c82 */ /* 0x000fe40008000000 */
[----:B------:R-:W-:-:S02]  /*2c80*/  USHF.R.U32.HI UR6, URZ, UR15, UR6 ;  /* 0x0000000fff067299 */ /* 0x000fc40008011606 */
[----:B------:R-:W-:Y:S02]  /*2c90*/  UIMAD UR10, UR18, UR10, UR48 ;  /* 0x0000000a120a72a4 */ /* 0x000fe4000f8e0230 */
[----:B------:R-:W-:Y:S01]  /*2ca0*/  USEL UR6, UR4, UR6, !UP3 ;  /* 0x0000000604067287 */ /* 0x000fe2000d800000 */
[----:B------:R-:W-:Y:S01]  /*2cb0*/  @!UP0 UMOV UR7, UR9 ;  /* 0x0000000900078c82 */ /* 0x000fe20008000000 */
[----:B------:R-:W-:Y:S02]  /*2cc0*/  UIADD3 UR9, UPT, UPT, -UR5, URZ, URZ ;  /* 0x000000ff05097290 */ /* 0x000fe4000fffe1ff */
[----:B------:R-:W-:Y:S02]  /*2cd0*/  @!UP0 USHF.R.U32.HI UR7, URZ, UR15, UR7 ;  /* 0x0000000fff078299 */ /* 0x000fe40008011607 */
[----:B------:R-:W-:Y:S02]  /*2ce0*/  UIADD3 UR8, UPT, UPT, -UR6, URZ, URZ ;  /* 0x000000ff06087290 */ /* 0x000fe4000fffe1ff */
[----:B------:R-:W-:-:S02]  /*2cf0*/  @!UP0 USEL UR7, UR5, UR7, !UP3 ;  /* 0x0000000705078287 */ /* 0x000fc4000d800000 */
[----:B------:R-:W-:Y:S02]  /*2d00*/  UIMAD UR8, UR39, UR8, UR4 ;  /* 0x00000008270872a4 */ /* 0x000fe4000f8e0204 */
[----:B------:R-:W-:Y:S02]  /*2d10*/  @!UP0 UIADD3 UR6, UPT, UPT, UR6, -UR7, URZ ;  /* 0x8000000706068290 */ /* 0x000fe4000fffe0ff */
[----:B------:R-:W-:Y:S02]  /*2d20*/  @!UP0 UIMAD UR7, UR8, UR12, UR7 ;  /* 0x0000000c080782a4 */ /* 0x000fe4000f8e0207 */
[----:B------:R-:W-:Y:S02]  /*2d30*/  @!UP0 UIMAD UR4, UR39, UR6, UR5 ;  /* 0x00000006270482a4 */ /* 0x000fe4000f8e0205 */
[----:B------:R-:W-:Y:S02]  /*2d40*/  UIMAD UR6, UR13, UR9, UR50 ;  /* 0x000000090d0672a4 */ /* 0x000fe4000f8e0232 */
[----:B------:R-:W-:Y:S01]  /*2d50*/  UIMAD UR48, UR4, UR18, UR10 ;  /* 0x00000012043072a4 */ /* 0x000fe2000f8e020a */
[----:B------:R-:W-:-:S02]  /*2d60*/  @!UP0 UMOV UR5, UR7 ;  /* 0x0000000700058c82 */ /* 0x000fc40008000000 */
[----:B------:R-:W-:-:S12]  /*2d70*/  UIMAD UR50, UR5, UR13, UR6 ;  /* 0x0000000d053272a4 */ /* 0x000fd8000f8e0206 */
.L_x_38:
[----:B------:R-:W1:Y:S02]  /*2d80*/  LDCU UR4, c[0x0][0xc30] ;  /* 0x00018600ff0477ac */ /* 0x000e640008000800 */
[----:B-1----:R-:W-:-:S09]  /*2d90*/  UISETP.NE.AND UP0, UPT, UR4, 0x1, UPT ;  /* 0x000000010400788c */ /* 0x002fd2000bf05270 */
[----:B------:R-:W-:Y:S05]  /*2da0*/  BRA.U UP0, `(.L_x_39) ;  /* 0x0000000100447547 */ /* 0x000fea000b800000 */
[----:B------:R-:W1:Y:S01]  /*2db0*/  LDCU.128 UR8, c[0x0][0xc10] ;  /* 0x00018200ff0877ac */ /* 0x000e620008000c00 */
[----:B------:R-:W2:Y:S01]  /*2dc0*/  LDCU UR12, c[0x0][0xc0c] ;  /* 0x00018180ff0c77ac */ /* 0x000ea20008000800 */
[----:B------:R-:W3:Y:S01]  /*2dd0*/  LDCU UR13, c[0x0][0xc20] ;  /* 0x00018400ff0d77ac */ /* 0x000ee20008000800 */
[----:B-1----:R-:W-:Y:S02]  /*2de0*/  UIMAD.WIDE.U32 UR6, UR50, UR8, URZ ;  /* 0x00000008320672a5 */ /* 0x002fe4000f8e00ff */
[----:B------:R-:W-:Y:S02]  /*2df0*/  UIMAD.WIDE.U32 UR4, UR48, UR11, URZ ;  /* 0x0000000b300472a5 */ /* 0x000fe4000f8e00ff */
[----:B--2---:R-:W-:Y:S02]  /*2e00*/  UISETP.NE.AND UP2, UPT, UR12, 0x1, UPT ;  /* 0x000000010c00788c */ /* 0x004fe4000bf45270 */
[----:B------:R-:W-:Y:S01]  /*2e10*/  UISETP.NE.AND UP0, UPT, UR10, 0x1, UPT ;  /* 0x000000010a00788c */ /* 0x000fe2000bf05270 */
[----:B------:R-:W-:-:S02]  /*2e20*/  UMOV UR6, UR7 ;  /* 0x0000000700067c82 */ /* 0x000fc40008000000 */
[----:B------:R-:W-:Y:S01]  /*2e30*/  UMOV UR4, UR5 ;  /* 0x0000000500047c82 */ /* 0x000fe20008000000 */
[----:B------:R-:W-:Y:S02]  /*2e40*/  USHF.R.U32.HI UR6, URZ, UR9, UR6 ;  /* 0x00000009ff067299 */ /* 0x000fe40008011606 */
[----:B---3--:R-:W-:Y:S02]  /*2e50*/  USHF.R.U32.HI UR4, URZ, UR13, UR4 ;  /* 0x0000000dff047299 */ /* 0x008fe40008011604 */
[----:B------:R-:W-:Y:S02]  /*2e60*/  USEL UR5, UR50, UR6, !UP2 ;  /* 0x0000000632057287 */ /* 0x000fe4000d000000 */
[----:B------:R-:W-:-:S04]  /*2e70*/  USEL UR4, UR48, UR4, !UP0 ;  /* 0x0000000430047287 */ /* 0x000fc8000c000000 */
[----:B------:R-:W-:Y:S02]  /*2e80*/  UIADD3 UR6, UPT, UPT, UR5, -UR4, URZ ;  /* 0x8000000405067290 */ /* 0x000fe4000fffe0ff */
[----:B------:R-:W-:Y:S02]  /*2e90*/  UIADD3 UR4, UPT, UPT, -UR5, UR4, URZ ;  /* 0x0000000405047290 */ /* 0x000fe4000fffe1ff */
[----:B------:R-:W-:Y:S02]  /*2ea0*/  UIMAD UR48, UR6, UR10, UR48 ;  /* 0x0000000a063072a4 */ /* 0x000fe4000f8e0230 */
[----:B------:R-:W-:-:S12]  /*2eb0*/  UIMAD UR50, UR4, UR12, UR50 ;  /* 0x0000000c043272a4 */ /* 0x000fd8000f8e0232 */
.L_x_39:
[----:B------:R-:W-:Y:S01]  /*2ec0*/  R2UR UR5, R93 ;  /* 0x000000005d0572ca */ /* 0x000fe200000e0000 */
[----:B------:R-:W-:Y:S01]  /*2ed0*/  UMOV UR36, UR42 ;  /* 0x0000002a00247c82 */ /* 0x000fe20008000000 */
[----:B------:R-:W-:Y:S02]  /*2ee0*/  R2UR UR4, R92 ;  /* 0x000000005c0472ca */ /* 0x000fe400000e0000 */
[----:B------:R-:W-:Y:S02]  /*2ef0*/  PLOP3.LUT P1, PT, PT, PT, PT, 0x80, 0x8 ;  /* 0x000000000008781c */ /* 0x000fe40003f2f070 */
[----:B------:R-:W-:-:S07]  /*2f00*/  LOP3.LUT R2, R2, 0x1, RZ, 0x3c, !PT ;  /* 0x0000000102027812 */ /* 0x000fce00078e3cff */
[----:B------:R-:W-:Y:S02]  /*2f10*/  UIADD3 UR53, UPT, UPT, UR50, UR5, URZ ;  /* 0x0000000532357290 */ /* 0x000fe4000fffe0ff */
[----:B------:R-:W-:Y:S01]  /*2f20*/  UIADD3 UR23, UPT, UPT, UR48, UR4, URZ ;  /* 0x0000000430177290 */ /* 0x000fe2000fffe0ff */
[----:B------:R-:W-:Y:S11]  /*2f30*/  BRA.U UP1, `(.L_x_40) ;  /* 0xffffffe901a47547 */ /* 0x000ff6000b83ffff */
[----:B------:R-:W-:Y:S01]  /*2f40*/  UIADD3 UR30, UPT, UPT, UR30, 0xa0, URZ ;  /* 0x000000a01e1e7890 */ /* 0x000fe2000fffe0ff */
[----:B------:R-:W-:-:S03]  /*2f50*/  MOV R3, UR27 ;  /* 0x0000001b00037c02 */ /* 0x000fc60008000f00 */
[----:B------:R-:W-:Y:S01]  /*2f60*/  ULEA UR4, UR31, UR30, 0x3 ;  /* 0x0000001e1f047291 */ /* 0x000fe2000f8e18ff */
[----:B------:R-:W-:-:S08]  /*2f70*/  SHF.L.U32 R3, R3, 0x1f, RZ ;  /* 0x0000001f03037819 */ /* 0x000fd000000006ff */
[----:B------:R-:W1:Y:S02]  /*2f80*/  SYNCS.PHASECHK.TRANS64.TRYWAIT P0, [UR4], R3 ;  /* 0x00000003ff0075a7 */ /* 0x000e640008001104 */
[----:B-1----:R-:W-:Y:S05]  /*2f90*/  @!P0 BRA `(.L_x_41) ;  /* 0x0000006400288947 */ /* 0x002fea0003800000 */
.L_x_148:
[----:B------:R-:W-:-:S04]  /*2fa0*/  UIADD3 UR4, UPT, UPT, UR31, 0x1, URZ ;  /* 0x000000011f047890 */ /* 0x000fc8000fffe0ff */
[----:B------:R-:W-:-:S04]  /*2fb0*/  UISETP.NE.AND UP0, UPT, UR4, 0x14, UPT ;  /* 0x000000140400788c */ /* 0x000fc8000bf05270 */
[----:B------:R-:W-:Y:S02]  /*2fc0*/  USEL UR5, URZ, 0x1, UP0 ;  /* 0x00000001ff057887 */ /* 0x000fe40008000000 */
[----:B------:R-:W-:Y:S02]  /*2fd0*/  USEL UR4, UR4, URZ, UP0 ;  /* 0x000000ff04047287 */ /* 0x000fe40008000000 */
[----:B------:R-:W-:Y:S02]  /*2fe0*/  ULOP3.LUT UR6, UR27, UR5, URZ, 0x3c, !UPT ;  /* 0x000000051b067292 */ /* 0x000fe4000f8e3cff */
[----:B------:R-:W-:-:S04]  /*2ff0*/  ULEA UR5, UR4, UR30, 0x3 ;  /* 0x0000001e04057291 */ /* 0x000fc8000f8e18ff */
[----:B-1----:R-:W-:-:S04]  /*3000*/  MOV R3, UR6 ;  /* 0x0000000600037c02 */ /* 0x002fc80008000f00 */
[----:B------:R-:W-:-:S04]  /*3010*/  SHF.L.U32 R3, R3, 0x1f, RZ ;  /* 0x0000001f03037819 */ /* 0x000fc800000006ff */
[----:B------:R-:W1:Y:S02]  /*3020*/  SYNCS.PHASECHK.TRANS64.TRYWAIT P0, [UR5], R3 ;  /* 0x00000003ff0075a7 */ /* 0x000e640008001105 */
[----:B-1----:R-:W-:Y:S05]  /*3030*/  @!P0 BRA `(.L_x_42) ;  /* 0x0000006400188947 */ /* 0x002fea0003800000 */
.L_x_150:
        /* <DEDUP_REMOVED lines=10> */
.L_x_152:
        /* <DEDUP_REMOVED lines=10> */
.L_x_154:
        /* <DEDUP_REMOVED lines=10> */
.L_x_156:
        /* <DEDUP_REMOVED lines=10> */
.L_x_158:
        /* <DEDUP_REMOVED lines=10> */
.L_x_160:
        /* <DEDUP_REMOVED lines=10> */
.L_x_162:
        /* <DEDUP_REMOVED lines=10> */
.L_x_164:
        /* <DEDUP_REMOVED lines=10> */
.L_x_166:
        /* <DEDUP_REMOVED lines=10> */
.L_x_168:
        /* <DEDUP_REMOVED lines=10> */
.L_x_170:
        /* <DEDUP_REMOVED lines=10> */
.L_x_172:
        /* <DEDUP_REMOVED lines=10> */
.L_x_174:
        /* <DEDUP_REMOVED lines=10> */
.L_x_176:
        /* <DEDUP_REMOVED lines=10> */
.L_x_178:
        /* <DEDUP_REMOVED lines=10> */
.L_x_180:
        /* <DEDUP_REMOVED lines=10> */
.L_x_182:
        /* <DEDUP_REMOVED lines=10> */
.L_x_184:
[----:B------:R-:W-:-:S04]  /*3ae0*/  UIADD3 UR4, UPT, UPT, UR4, 0x1, URZ ;  /* 0x0000000104047890 */ /* 0x000fc8000fffe0ff */
[----:B------:R-:W-:-:S04]  /*3af0*/  UISETP.NE.AND UP0, UPT, UR4, 0x14, UPT ;  /* 0x000000140400788c */ /* 0x000fc8000bf05270 */
[----:B------:R-:W-:Y:S02]  /*3b00*/  USEL UR5, URZ, 0x1, UP0 ;  /* 0x00000001ff057887 */ /* 0x000fe40008000000 */
[----:B------:R-:W-:Y:S02]  /*3b10*/  USEL UR4, UR4, URZ, UP0 ;  /* 0x000000ff04047287 */ /* 0x000fe40008000000 */
[----:B------:R-:W-:Y:S02]  /*3b20*/  ULOP3.LUT UR5, UR6, UR5, URZ, 0x3c, !UPT ;  /* 0x0000000506057292 */ /* 0x000fe4000f8e3cff */
[----:B------:R-:W-:-:S04]  /*3b30*/  ULEA UR4, UR4, UR30, 0x3 ;  /* 0x0000001e04047291 */ /* 0x000fc8000f8e18ff */
[----:B------:R-:W-:Y:S02]  /*3b40*/  IMAD.U32 R2, RZ, RZ, UR5 ;  /* 0x00000005ff027e24 */ /* 0x000fe4000f8e00ff */
[----:B-1----:R-:W-:-:S03]  /*3b50*/  MOV R0, UR4 ;  /* 0x0000000400007c02 */ /* 0x002fc60008000f00 */
[----:B------:R-:W-:-:S07]  /*3b60*/  SHF.L.U32 R3, R2, 0x1f, RZ ;  /* 0x0000001f02037819 */ /* 0x000fce00000006ff */
.L_x_60:
[----:B-1----:R1:W2:Y:S02]  /*3b70*/  SYNCS.PHASECHK.TRANS64.TRYWAIT P0, [R0+URZ], R3 ;  /* 0x00000003000075a7 */ /* 0x0022a400080011ff */
[----:B--2---:R-:W-:Y:S05]  /*3b80*/  @!P0 NANOSLEEP.SYNCS 0x989680 ;  /* 0x009896800000895d */ /* 0x004fea0003900000 */
[----:B------:R-:W2:Y:S02]  /*3b90*/  @!P0 SYNCS.PHASECHK.TRANS64 P0, [R0+URZ], R3 ;  /* 0x00000003000085a7 */ /* 0x000ea400080010ff */
[----:B--2---:R-:W-:Y:S05]  /*3ba0*/  @P0 EXIT ;  /* 0x000000000000094d */ /* 0x004fea0003800000 */
[----:B------:R-:W-:Y:S05]  /*3bb0*/  BRA `(.L_x_60) ;  /* 0xfffffffc00ec7947 */ /* 0x000fea000383ffff */
.L_x_22:
[----:B------:R-:W2:Y:S02]  /*3bc0*/  S2UR UR4, SR_CgaCtaId ;  /* 0x00000000000479c3 */ /* 0x000ea40000008800 */
[----:B--2---:R-:W-:-:S04]  /*3bd0*/  UISETP.NE.AND UP0, UPT, UR4, URZ, UPT ;  /* 0x000000ff0400728c */ /* 0x004fc8000bf05270 */
[----:B------:R-:W-:-:S09]  /*3be0*/  UISETP.NE.OR UP0, UPT, UR18, 0x1, UP0 ;  /* 0x000000011200788c */ /* 0x000fd20008705670 */
[----:B------:R-:W-:Y:S05]  /*3bf0*/  BRA.U UP0, `(.L_x_61) ;  /* 0x0000000100b47547 */ /* 0x000fea000b800000 */
[----:B------:R-:W2:Y:S01]  /*3c00*/  S2UR UR5, SR_CgaCtaId ;  /* 0x00000000000579c3 */ /* 0x000ea20000008800 */
[----:B------:R-:W-:Y:S01]  /*3c10*/  UMOV UR4, 0x400 ;  /* 0x0000040000047882 */ /* 0x000fe20000000000 */
[----:B------:R-:W-:Y:S01]  /*3c20*/  HFMA2 R2, -RZ, RZ, 0, 5.9604644775390625e-08 ;  /* 0x00000001ff027431 */ /* 0x000fe200000001ff */
[----:B------:R-:W-:Y:S01]  /*3c30*/  ISETP.GE.U32.AND P0, PT, R3, 0x2, PT ;  /* 0x000000020300780c */ /* 0x000fe20003f06070 */
[----:B------:R-:W-:Y:S01]  /*3c40*/  IMAD.MOV.U32 R8, RZ, RZ, RZ ;  /* 0x000000ffff087224 */ /* 0x000fe200078e00ff */
[----:B--2---:R-:W-:-:S04]  /*3c50*/  ULEA UR4, UR5, UR4, 0x18 ;  /* 0x0000000405047291 */ /* 0x004fc8000f8ec0ff */
[----:B------:R-:W-:Y:S02]  /*3c60*/  UIADD3 UR5, UPT, UPT, UR4, 0x188, URZ ;  /* 0x0000018804057890 */ /* 0x000fe4000fffe0ff */
[----:B------:R-:W-:Y:S02]  /*3c70*/  UIADD3 UR8, UPT, UPT, UR4, 0x180, URZ ;  /* 0x0000018004087890 */ /* 0x000fe4000fffe0ff */
[----:B------:R-:W-:-:S12]  /*3c80*/  UPRMT UR5, URZ, 0x654, UR5 ;  /* 0x00000654ff057896 */ /* 0x000fd80008000005 */
.L_x_64:
[----:B------:R-:W-:Y:S01]  /*3c90*/  SHF.L.U32 R7, R2, 0x1f, RZ ;  /* 0x0000001f02077819 */ /* 0x000fe200000006ff */
[----:B------:R-:W-:Y:S02]  /*3ca0*/  IMAD.U32 R4, RZ, RZ, UR8 ;  /* 0x00000008ff047e24 */ /* 0x000fe4000f8e00ff */
[----:B------:R-:W-:Y:S01]  /*3cb0*/  @!P0 IMAD.MOV.U32 R5, RZ, RZ, 0x10 ;  /* 0x00000010ff058424 */ /* 0x000fe200078e00ff */
[----:B------:R-:W2:Y:S02]  /*3cc0*/  SYNCS.PHASECHK.TRANS64.TRYWAIT P1, [UR4+0x188], R7 ;  /* 0x00018807ff0075a7 */ /* 0x000ea40008021104 */
[----:B------:R-:W-:-:S04]  /*3cd0*/  PRMT R9, R3, 0x654, R4 ;  /* 0x0000065403097816 */ /* 0x000fc80000000004 */
[----:B------:R-:W-:Y:S01]  /*3ce0*/  SEL R0, R9, R0, !P0 ;  /* 0x0000000009007207 */ /* 0x000fe20004000000 */
[----:B--2---:R-:W-:Y:S06]  /*3cf0*/  @!P1 BRA `(.L_x_62) ;  /* 0x0000005c00989947 */ /* 0x004fec0003800000 */
.L_x_186:
[----:B------:R-:W-:Y:S01]  /*3d00*/  UIADD3 UR6, UPT, UPT, UR4, 0x1c0, URZ ;  /* 0x000001c004067890 */ /* 0x000fe2000fffe0ff */
[----:B------:R3:W-:Y:S01]  /*3d10*/  @!P0 SYNCS.ARRIVE.TRANS64.RED RZ, [R0+URZ], R5 ;  /* 0x0000000500ff89a7 */ /* 0x0007e200080004ff */
[----:B------:R-:W-:Y:S01]  /*3d20*/  UIADD3 UR7, UPT, UPT, UR4, 0x180, URZ ;  /* 0x0000018004077890 */ /* 0x000fe2000fffe0ff */
[----:B------:R-:W-:-:S08]  /*3d30*/  LOP3.LUT R2, R2, 0x1, RZ, 0x3c, !PT ;  /* 0x0000000102027812 */ /* 0x000fd000078e3cff */
[----:B------:R-:W-:Y:S06]  /*3d40*/  UGETNEXTWORKID.BROADCAST [UR6], [UR7] ;  /* 0x00000000060073ca */ /* 0x000fec0008000100 */
[----:B---3--:R-:W-:-:S04]  /*3d50*/  SHF.L.U32 R5, R8, 0x1f, RZ ;  /* 0x0000001f08057819 */ /* 0x008fc800000006ff */
[----:B------:R-:W3:Y:S02]  /*3d60*/  SYNCS.PHASECHK.TRANS64.TRYWAIT P1, [UR4+0x180], R5 ;  /* 0x00018005ff0075a7 */ /* 0x000ee40008021104 */
[----:B---3--:R-:W-:Y:S05]  /*3d70*/  @!P1 BRA `(.L_x_63) ;  /* 0x0000005c00909947 */ /* 0x008fea0003800000 */
.L_x_188:
[----:B--2---:R-:W2:Y:S01]  /*3d80*/  LDS.128 R4, [UR4+0x1c0] ;  /* 0x0001c004ff047984 */ /* 0x004ea20008000c00 */
[----:B------:R-:W-:Y:S01]  /*3d90*/  LOP3.LUT R8, R8, 0x1, RZ, 0x3c, !PT ;  /* 0x0000000108087812 */ /* 0x000fe200078e3cff */
[----:B------:R-:W-:Y:S01]  /*3da0*/  @!PT LDS RZ, [RZ] ;  /* 0x00000000fffff984 */ /* 0x000fe20000000800 */
[----:B------:R-:W-:Y:S01]  /*3db0*/  @!PT LDS RZ, [RZ] ;  /* 0x00000000fffff984 */ /* 0x000fe20000000800 */
[----:B------:R-:W-:Y:S01]  /*3dc0*/  @!PT LDS RZ, [RZ] ;  /* 0x00000000fffff984 */ /* 0x000fe20000000800 */
[----:B------:R-:W-:Y:S01]  /*3dd0*/  @!PT LDS RZ, [RZ] ;  /* 0x00000000fffff984 */ /* 0x000fe20000000800 */
[----:B------:R3:W-:Y:S06]  /*3de0*/  MEMBAR.ALL.CTA ;  /* 0x0000000000007992 */ /* 0x0007ec0000008000 */
[----:B---3--:R-:W3:Y:S02]  /*3df0*/  FENCE.VIEW.ASYNC.S ;  /* 0x00000000000073c6 */ /* 0x008ee40000000000 */
[----:B---3--:R-:W-:Y:S01]  /*3e00*/  SYNCS.ARRIVE.TRANS64.RED.A1T0 RZ, [UR5], RZ ;  /* 0x000000ffffff79a7 */ /* 0x008fe20008100405 */
[----:B--2---:R-:W-:-:S13]  /*3e10*/  LOP3.LUT P1, RZ, R6, 0x1, RZ, 0xc0, !PT ;  /* 0x0000000106ff7812 */ /* 0x004fda000782c0ff */
[----:B------:R-:W-:Y:S05]  /*3e20*/  @P1 BRA `(.L_x_64) ;  /* 0xfffffffc00981947 */ /* 0x000fea000383ffff */
[----:B------:R-:W-:-:S04]  /*3e30*/  SHF.L.U32 R0, R2, 0x1f, RZ ;  /* 0x0000001f02007819 */ /* 0x000fc800000006ff */
[----:B------:R-:W2:Y:S02]  /*3e40*/  SYNCS.PHASECHK.TRANS64 P0, [UR4+0x188], R0 ;  /* 0x00018800ff0075a7 */ /* 0x000ea40008001004 */
[----:B-12---:R-:W-:Y:S05]  /*3e50*/  @P0 EXIT ;  /* 0x000000000000094d */ /* 0x006fea0003800000 */
[----:B------:R-:W-:-:S07]  /*3e60*/  MOV R0, UR4 ;  /* 0x0000000400007c02 */ /* 0x000fce0008000f00 */
.L_x_65:
[----:B-1----:R-:W-:-:S04]  /*3e70*/  SHF.L.U32 R3, R2, 0x1f, RZ ;  /* 0x0000001f02037819 */ /* 0x002fc800000006ff */
[----:B------:R1:W2:Y:S03]  /*3e80*/  SYNCS.PHASECHK.TRANS64.TRYWAIT P0, [R0+URZ+0x188], R3 ;  /* 0x00018803000075a7 */ /* 0x0002a600080011ff */
[----:B--2---:R-:W-:Y:S05]  /*3e90*/  @!P0 NANOSLEEP.SYNCS 0x989680 ;  /* 0x009896800000895d */ /* 0x004fea0003900000 */
[----:B------:R-:W2:Y:S02]  /*3ea0*/  @!P0 SYNCS.PHASECHK.TRANS64 P0, [R0+URZ+0x188], R3 ;  /* 0x00018803000085a7 */ /* 0x000ea400080010ff */
[----:B--2---:R-:W-:Y:S05]  /*3eb0*/  @P0 EXIT ;  /* 0x000000000000094d */ /* 0x004fea0003800000 */
[----:B------:R-:W-:Y:S05]  /*3ec0*/  BRA `(.L_x_65) ;  /* 0xfffffffc00e87947 */ /* 0x000fea000383ffff */
.L_x_61:
[----:B------:R-:W-:Y:S05]  /*3ed0*/  BRA.U UP4, `(.L_x_66) ;  /* 0x0000001104687547 */ /* 0x000fea000b800000 */
[----:B------:R-:W2:Y:S01]  /*3ee0*/  S2UR UR4, SR_CgaCtaId ;  /* 0x00000000000479c3 */ /* 0x000ea20000008800 */
[----:B------:R-:W-:Y:S01]  /*3ef0*/  UMOV UR5, 0x40 ;  /* 0x0000004000057882 */ /* 0x000fe20000000000 */
[----:B------:R-:W-:Y:S01]  /*3f00*/  NOP ;  /* 0x0000000000007918 */ /* 0x000fe20000000000 */
[----:B------:R-:W-:Y:S01]  /*3f10*/  UMOV UR6, 0x400 ;  /* 0x0000040000067882 */ /* 0x000fe20000000000 */
[----:B--2---:R-:W-:Y:S02]  /*3f20*/  ULEA UR5, UR4, UR5, 0x18 ;  /* 0x0000000504057291 */ /* 0x004fe4000f8ec0ff */
[----:B------:R-:W-:-:S07]  /*3f30*/  ULEA UR6, UR4, UR6, 0x18 ;  /* 0x0000000604067291 */ /* 0x000fce000f8ec0ff */
[----:B------:R-:W2:Y:S02]  /*3f40*/  LDS.U8 R3, [UR5+0x1c] ;  /* 0x00001c05ff037984 */ /* 0x000ea40008000000 */
[----:B--2---:R-:W-:-:S13]  /*3f50*/  ISETP.NE.AND P0, PT, R3, RZ, PT ;  /* 0x000000ff0300720c */ /* 0x004fda0003f05270 */
[----:B------:R-:W-:Y:S05]  /*3f60*/  @P0 BRA `(.L_x_67) ;  /* 0x0000000400080947 */ /* 0x000fea0003800000 */
[----:B------:R-:W-:Y:S02]  /*3f70*/  UISETP.NE.U32.AND UP1, UPT, UR31, 0x1, UPT ;  /* 0x000000011f00788c */ /* 0x000fe4000bf25070 */
[----:B------:R-:W-:-:S07]  /*3f80*/  UIADD3 UR7, UPT, UPT, UR5, 0x8, URZ ;  /* 0x0000000805077890 */ /* 0x000fce000fffe0ff */
[----:B------:R-:W-:Y:S05]  /*3f90*/  BRA.U !UP1, `(.L_x_68) ;  /* 0x00000001099c7547 */ /* 0x000fea000b800000 */
[----:B------:R-:W-:Y:S01]  /*3fa0*/  ELECT P0, URZ, PT ;  /* 0x0000000000ff782f */ /* 0x000fe20003800000 */
[----:B------:R-:W-:-:S12]  /*3fb0*/  BSSY B0, `(.L_x_68) ;  /* 0x0000025000007945 */ /* 0x000fd80003800000 */
[----:B------:R-:W-:Y:S05]  /*3fc0*/  @!P0 BRA `(.L_x_69) ;  /* 0x00000000008c8947 */ /* 0x000fea0003800000 */
[----:B------:R-:W-:-:S05]  /*3fd0*/  UMOV UR4, 0x10 ;  /* 0x0000001000047882 */ /* 0x000fca0000000000 */
[----:B------:R-:W-:Y:S04]  /*3fe0*/  DEPBAR.LE SB2, 0x36 ;  /* 0x0000ad800000791a */ /* 0x000fe80000000000 */
[----:B------:R-:W2:Y:S02]  /*3ff0*/  UTCATOMSWS.2CTA.FIND_AND_SET.ALIGN UP0, UR4, UR4 ;  /* 0x00000004000475e3 */ /* 0x000ea40008200800 */
[----:B--2---:R-:W-:Y:S01]  /*4000*/  MOV R10, UR4 ;  /* 0x00000004000a7c02 */ /* 0x004fe20008000f00 */
[----:B------:R-:W-:Y:S06]  /*4010*/  BRA.U UP0, `(.L_x_70) ;  /* 0x0000000100187547 */ /* 0x000fec000b800000 */
.L_x_71:
[----:B------:R-:W-:Y:S05]  /*4020*/  NANOSLEEP 0x64 ;  /* 0x000000640000795d */ /* 0x000fea0003800000 */
[----:B------:R-:W-:-:S05]  /*4030*/  UMOV UR4, 0x10 ;  /* 0x0000001000047882 */ /* 0x000fca0000000000 */
[----:B------:R-:W-:Y:S04]  /*4040*/  DEPBAR.LE SB2, 0x36 ;  /* 0x0000ad800000791a */ /* 0x000fe80000000000 */
[----:B------:R-:W2:Y:S02]  /*4050*/  UTCATOMSWS.2CTA.FIND_AND_SET.ALIGN UP0, UR4, UR4 ;  /* 0x00000004000475e3 */ /* 0x000ea40008200800 */
[----:B--2---:R-:W-:Y:S01]  /*4060*/  MOV R10, UR4 ;  /* 0x00000004000a7c02 */ /* 0x004fe20008000f00 */
[----:B------:R-:W-:Y:S05]  /*4070*/  BRA.U !UP0, `(.L_x_71) ;  /* 0xfffffffd08e87547 */ /* 0x000fea000b83ffff */
.L_x_70:
[----:B------:R-:W2:Y:S01]  /*4080*/  LDS R6, [UR5+0x10] ;  /* 0x00001005ff067984 */ /* 0x000ea20008000800 */
[----:B------:R-:W-:Y:S01]  /*4090*/  IMAD.U32 R3, RZ, RZ, UR6 ;  /* 0x00000006ff037e24 */ /* 0x000fe2000f8e00ff */
[----:B------:R-:W-:-:S03]  /*40a0*/  MOV R4, UR30 ;  /* 0x0000001e00047c02 */ /* 0x000fc60008000f00 */
[----:B------:R-:W-:Y:S01]  /*40b0*/  VIADD R3, R3, 0x1d0 ;  /* 0x000001d003037836 */ /* 0x000fe20000000000 */
[----:B--2---:R-:W-:-:S04]  /*40c0*/  SHF.L.U32 R6, R6, 0x1f, RZ ;  /* 0x0000001f06067819 */ /* 0x004fc800000006ff */
[----:B------:R-:W2:Y:S02]  /*40d0*/  SYNCS.PHASECHK.TRANS64.TRYWAIT P0, [UR5+0x8], R6 ;  /* 0x00000806ff0075a7 */ /* 0x000ea40008001105 */
[----:B--2---:R-:W-:Y:S05]  /*40e0*/  @P0 BRA `(.L_x_72) ;  /* 0x0000000000080947 */ /* 0x004fea0003800000 */
[----:B------:R-:W2:Y:S02]  /*40f0*/  SYNCS.PHASECHK.TRANS64.TRYWAIT P0, [UR5+0x8], R6 ;  /* 0x00000806ff0075a7 */ /* 0x000ea40008001105 */
[----:B--2---:R-:W-:Y:S05]  /*4100*/  @!P0 BRA `(.L_x_73) ;  /* 0x0000005800c48947 */ /* 0x004fea0003800000 */
.L_x_72:
[----:B------:R-:W-:Y:S01]  /*4110*/  PRMT R4, R4, 0x654, R3 ;  /* 0x0000065404047816 */ /* 0x000fe20000000003 */
[----:B------:R-:W-:Y:S01]  /*4120*/  HFMA2 R3, -RZ, RZ, 0, 5.9604644775390625e-08 ;  /* 0x00000001ff037431 */ /* 0x000fe200000001ff */
[----:B------:R-:W-:Y:S01]  /*4130*/  UPRMT UR4, UR30, 0x654, UR7 ;  /* 0x000006541e047896 */ /* 0x000fe20008000007 */
[----:B------:R-:W-:Y:S02]  /*4140*/  IMAD.MOV.U32 R7, RZ, RZ, 0xffff ;  /* 0x0000ffffff077424 */ /* 0x000fe400078e00ff */
[----:B--2---:R-:W-:Y:S02]  /*4150*/  IMAD.MOV.U32 R6, RZ, RZ, 0x4 ;  /* 0x00000004ff067424 */ /* 0x004fe400078e00ff */
[----:B------:R-:W-:Y:S01]  /*4160*/  IMAD.SHL.U32 R9, R10, 0x20, RZ ;  /* 0x000000200a097824 */ /* 0x000fe200078e00ff */
[----:B------:R-:W-:Y:S02]  /*4170*/  MOV R5, UR4 ;  /* 0x0000000400057c02 */ /* 0x000fe40008000f00 */
[-C--:B------:R-:W-:Y:S01]  /*4180*/  SHF.L.U32 R8, R7, R10.reuse, RZ ;  /* 0x0000000a07087219 */ /* 0x080fe200000006ff */
[----:B------:R2:W-:Y:S01]  /*4190*/  SYNCS.ARRIVE.TRANS64.RED RZ, [UR4], R6 ;  /* 0x00000006ffff79a7 */ /* 0x0005e20008000404 */
[----:B------:R-:W-:Y:S01]  /*41a0*/  SHF.L.U32 R7, R3, R10, RZ ;  /* 0x0000000a03077219 */ /* 0x000fe200000006ff */
[----:B------:R2:W-:Y:S04]  /*41b0*/  STS [UR6+0x1d0], R9 ;  /* 0x0001d009ff007988 */ /* 0x0005e80008000806 */
[----:B------:R2:W-:Y:S04]  /*41c0*/  STAS [R4.64], R10 ;  /* 0x0000000a04007dbd */ /* 0x0005e8000c0008ff */
[----:B------:R2:W-:Y:S04]  /*41d0*/  ATOMS.OR RZ, [UR5+0x14], R8 ;  /* 0x00001408ffff798c */ /* 0x0005e8000b000005 */
[----:B------:R2:W-:Y:S04]  /*41e0*/  ATOMS.OR RZ, [UR5+0x18], R7 ;  /* 0x00001807ffff798c */ /* 0x0005e8000b000005 */
[----:B------:R2:W-:Y:S02]  /*41f0*/  ATOMS.XOR RZ, [UR5+0x10], R3 ;  /* 0x00001003ffff798c */ /* 0x0005e4000b800005 */
.L_x_69:
[----:B-1----:R-:W-:Y:S05]  /*4200*/  BSYNC B0 ;  /* 0x0000000000007941 */ /* 0x002fea0003800000 */
.L_x_68:
[----:B------:R-:W-:Y:S05]  /*4210*/  BRA.U UP1, `(.L_x_74) ;  /* 0x00000001016c7547 */ /* 0x000fea000b800000 */
[----:B------:R-:W-:-:S03]  /*4220*/  UMOV UR4, 0xffffffff ;  /* 0xffffffff00047882 */ /* 0x000fc60000000000 */
[----:B------:R-:W-:Y:S05]  /*4230*/  BRA.DIV UR4, `(.L_x_75) ;  /* 0x0000005a04907947 */ /* 0x000fea000b800000 */
[----:B------:R-:W-:-:S13]  /*4240*/  ELECT P0, URZ, PT ;  /* 0x0000000000ff782f */ /* 0x000fda0003800000 */
.L_x_191:
[----:B------:R-:W-:Y:S05]  /*4250*/  @!P0 BRA `(.L_x_74) ;  /* 0x00000000005c8947 */ /* 0x000fea0003800000 */
[----:B--2---:R-:W2:Y:S02]  /*4260*/  LDS R4, [UR5+0x10] ;  /* 0x00001005ff047984 */ /* 0x004ea40008000800 */
[----:B--2---:R-:W-:-:S04]  /*4270*/  SHF.L.U32 R4, R4, 0x1f, RZ ;  /* 0x0000001f04047819 */ /* 0x004fc800000006ff */
[----:B------:R-:W2:Y:S02]  /*4280*/  SYNCS.PHASECHK.TRANS64.TRYWAIT P0, [UR5+0x8], R4 ;  /* 0x00000804ff0075a7 */ /* 0x000ea40008001105 */
[----:B--2---:R-:W-:Y:S05]  /*4290*/  @P0 BRA `(.L_x_76) ;  /* 0x0000000000080947 */ /* 0x004fea0003800000 */
[----:B------:R-:W2:Y:S02]  /*42a0*/  SYNCS.PHASECHK.TRANS64.TRYWAIT P0, [UR5+0x8], R4 ;  /* 0x00000804ff0075a7 */ /* 0x000ea40008001105 */
[----:B--2---:R-:W-:Y:S05]  /*42b0*/  @!P0 BRA `(.L_x_77) ;  /* 0x0000005800948947 */ /* 0x004fea0003800000 */
.L_x_76:
[----:B------:R-:W3:Y:S01]  /*42c0*/  LDS R6, [UR6+0x1d0] ;  /* 0x0001d006ff067984 */ /* 0x000ee20008000800 */
[----:B--2---:R-:W-:Y:S02]  /*42d0*/  HFMA2 R3, -RZ, RZ, 0, 5.9604644775390625e-08 ;  /* 0x00000001ff037431 */ /* 0x004fe400000001ff */
[----:B------:R-:W-:Y:S01]  /*42e0*/  IMAD.MOV.U32 R4, RZ, RZ, 0xffff ;  /* 0x0000ffffff047424 */ /* 0x000fe200078e00ff */
[----:B------:R-:W-:Y:S01]  /*42f0*/  UPRMT UR4, UR30, 0x654, UR7 ;  /* 0x000006541e047896 */ /* 0x000fe20008000007 */
[----:B---3--:R-:W-:-:S03]  /*4300*/  IMAD.SHL.U32 R5, R6, 0x20, RZ ;  /* 0x0000002006057824 */ /* 0x008fc600078e00ff */
[-C--:B------:R-:W-:Y:S02]  /*4310*/  SHF.L.U32 R4, R4, R6.reuse, RZ ;  /* 0x0000000604047219 */ /* 0x080fe400000006ff */
[----:B------:R-:W-:Y:S01]  /*4320*/  SHF.L.U32 R6, R3, R6, RZ ;  /* 0x0000000603067219 */ /* 0x000fe200000006ff */
[----:B------:R3:W-:Y:S04]  /*4330*/  STS [UR6+0x1d0], R5 ;  /* 0x0001d005ff007988 */ /* 0x0007e80008000806 */
[----:B------:R3:W-:Y:S04]  /*4340*/  ATOMS.OR RZ, [UR5+0x14], R4 ;  /* 0x00001404ffff798c */ /* 0x0007e8000b000005 */
[----:B------:R3:W-:Y:S01]  /*4350*/  ATOMS.OR RZ, [UR5+0x18], R6 ;  /* 0x00001806ffff798c */ /* 0x0007e2000b000005 */
[----:B------:R-:W-:Y:S03]  /*4360*/  SYNCS.ARRIVE.TRANS64.RED.A1T0 RZ, [UR4], RZ ;  /* 0x000000ffffff79a7 */ /* 0x000fe60008100404 */
[----:B------:R3:W-:Y:S01]  /*4370*/  ATOMS.XOR RZ, [UR5+0x10], R3 ;  /* 0x00001003ffff798c */ /* 0x0007e2000b800005 */
[----:B------:R-:W-:Y:S05]  /*4380*/  BRA `(.L_x_74) ;  /* 0x0000000000107947 */ /* 0x000fea0003800000 */
.L_x_67:
[----:B------:R-:W-:Y:S02]  /*4390*/  MOV R3, 0xffffffff ;  /* 0xffffffff00037802 */ /* 0x000fe40000000f00 */
[----:B------:R-:W-:-:S03]  /*43a0*/  MOV R4, 0x43d0 ;  /* 0x000043d000047802 */ /* 0x000fc60000000f00 */
[----:B------:R2:W-:Y:S04]  /*43b0*/  STS [UR6+0x1d0], R3 ;  /* 0x0001d003ff007988 */ /* 0x0005e80008000806 */
[----:B-12--5:R-:W-:Y:S05]  /*43c0*/  CALL.REL.NOINC `($__internal_1_$__cuda_sm10x_tcgen05_guardrail_trap_phase_invalid_during_alloc) ;  /* 0x0000005c00d07944 */ /* 0x026fea0003c00000 */
.L_x_74:
[----:B------:R-:W-:Y:S05]  /*43d0*/  WARPSYNC.ALL ;  /* 0x0000000000007948 */ /* 0x000fea0003800000 */
[----:B------:R-:W4:Y:S01]  /*43e0*/  S2UR UR17, SR_CgaCtaId ;  /* 0x00000000001179c3 */ /* 0x000f220000008800 */
[----:B------:R-:W-:Y:S01]  /*43f0*/  UMOV UR4, 0x400 ;  /* 0x0000040000047882 */ /* 0x000fe20000000000 */
[----:B------:R-:W-:-:S06]  /*4400*/  NOP ;  /* 0x0000000000007918 */ /* 0x000fcc0000000000 */
[----:B------:R-:W-:Y:S06]  /*4410*/  BAR.ARV 0x6, 0xa0 ;  /* 0x0182800000007b1d */ /* 0x000fec0000002000 */
[----:B------:R-:W1:Y:S01]  /*4420*/  LDCU.64 UR6, c[0x0][0x388] ;  /* 0x00007100ff0677ac */ /* 0x000e620008000a00 */
[----:B------:R-:W-:Y:S01]  /*4430*/  LOP3.LUT R2, R2, 0xffff, RZ, 0xc0, !PT ;  /* 0x0000ffff02027812 */ /* 0x000fe200078ec0ff */
[----:B--2---:R-:W-:Y:S01]  /*4440*/  IMAD.MOV.U32 R8, RZ, RZ, 0x1 ;  /* 0x00000001ff087424 */ /* 0x004fe200078e00ff */
[----:B------:R-:W-:Y:S01]  /*4450*/  LOP3.LUT R0, R0, 0xffff, RZ, 0xc0, !PT ;  /* 0x0000ffff00007812 */ /* 0x000fe200078ec0ff */
[----:B------:R-:W2:Y:S01]  /*4460*/  LDCU.64 UR8, c[0x0][0x390] ;  /* 0x00007200ff0877ac */ /* 0x000ea20008000a00 */
[----:B------:R-:W-:Y:S01]  /*4470*/  R2UR UR18, R2 ;  /* 0x00000000021272ca */ /* 0x000fe200000e0000 */
[----:B------:R-:W-:Y:S01]  /*4480*/  IMAD.MOV.U32 R2, RZ, RZ, RZ ;  /* 0x000000ffff027224 */ /* 0x000fe200078e00ff */
[----:B------:R-:W-:Y:S01]  /*4490*/  R2UR UR28, R0 ;  /* 0x00000000001c72ca */ /* 0x000fe200000e0000 */
[----:B------:R-:W-:Y:S01]  /*44a0*/  IMAD.MOV.U32 R0, RZ, RZ, RZ ;  /* 0x000000ffff007224 */ /* 0x000fe200078e00ff */
[----:B------:R-:W-:Y:S01]  /*44b0*/  UMOV UR21, URZ ;  /* 0x000000ff00157c82 */ /* 0x000fe20008000000 */
[----:B----4-:R-:W-:-:S02]  /*44c0*/  ULEA UR17, UR17, UR4, 0x18 ;  /* 0x0000000411117291 */ /* 0x010fc4000f8ec0ff */
[----:B------:R-:W-:Y:S02]  /*44d0*/  UISETP.NE.AND UP3, UPT, UR31, URZ, UPT ;  /* 0x000000ff1f00728c */ /* 0x000fe4000bf65270 */
[----:B------:R-:W-:Y:S01]  /*44e0*/  UIADD3 UR23, UPT, UPT, UR17, 0x188, URZ ;  /* 0x0000018811177890 */ /* 0x000fe2000fffe0ff */
[----:B------:R-:W-:Y:S01]  /*44f0*/  UMOV UR16, URZ ;  /* 0x000000ff00107c82 */ /* 0x000fe20008000000 */
[----:B------:R-:W-:Y:S01]  /*4500*/  UMOV UR26, 0x0 ;  /* 0x00000000001a7882 */ /* 0x000fe20000000000 */
[----:B-1----:R-:W-:Y:S02]  /*4510*/  UIADD3 UR4, UPT, UPT, UR6, 0x1f, URZ ;  /* 0x0000001f06047890 */ /* 0x002fe4000fffe0ff */
[----:B---3--:R-:W1:Y:S01]  /*4520*/  LDS R3, [UR17+0x1d0] ;  /* 0x0001d011ff037984 */ /* 0x008e620008000800 */
[----:B------:R-:W-:Y:S02]  /*4530*/  UPRMT UR23, URZ, 0x654, UR23 ;  /* 0x00000654ff177896 */ /* 0x000fe40008000017 */
[----:B------:R-:W-:Y:S01]  /*4540*/  USHF.R.S32.HI UR5, URZ, 0x1f, UR4 ;  /* 0x0000001fff057899 */ /* 0x000fe20008011404 */
[----:B------:R-:W-:Y:S01]  /*4550*/  UMOV UR27, 0x10100490 ;  /* 0x10100490001b7882 */ /* 0x000fe20000000000 */
[----:B------:R-:W-:-:S02]  /*4560*/  UMOV UR24, 0x0 ;  /* 0x0000000000187882 */ /* 0x000fc40000000000 */
[----:B------:R-:W-:Y:S02]  /*4570*/  ULEA.HI UR4, UR5, UR4, URZ, 0x5 ;  /* 0x0000000405047291 */ /* 0x000fe4000f8f28ff */
[----:B------:R-:W-:Y:S02]  /*4580*/  UIADD3 UR5, UPT, UPT, UR17, 0x6400, URZ ;  /* 0x0000640011057890 */ /* 0x000fe4000fffe0ff */
[----:B------:R-:W-:Y:S02]  /*4590*/  USHF.R.S32.HI UR4, URZ, 0x5, UR4 ;  /* 0x00000005ff047899 */ /* 0x000fe40008011404 */
[----:B------:R-:W-:Y:S02]  /*45a0*/  USHF.R.U32.HI UR5, URZ, 0x4, UR5 ;  /* 0x00000004ff057899 */ /* 0x000fe40008011605 */
[----:B------:R-:W-:Y:S02]  /*45b0*/  UIMAD UR4, UR4, UR7, URZ ;  /* 0x00000007040472a4 */ /* 0x000fe4000f8e02ff */
[----:B------:R-:W-:-:S02]  /*45c0*/  ULOP3.LUT UR5, UR5, 0x3fff, URZ, 0xc0, !UPT ;  /* 0x00003fff05057892 */ /* 0x000fc4000f8ec0ff */
[----:B--2---:R-:W-:Y:S02]  /*45d0*/  UIMAD UR4, UR4, UR8, URZ ;  /* 0x00000008040472a4 */ /* 0x004fe4000f8e02ff */
[----:B------:R-:W-:Y:S02]  /*45e0*/  ULOP3.LUT UR19, UR5, 0x10000, URZ, 0xfc, !UPT ;  /* 0x0001000005137892 */ /* 0x000fe4000f8efcff */
[----:B------:R-:W-:Y:S02]  /*45f0*/  UIMAD UR6, UR4, UR9, URZ ;  /* 0x00000009040672a4 */ /* 0x000fe4000f8e02ff */
[----:B------:R-:W-:Y:S02]  /*4600*/  UIADD3 UR4, UPT, UPT, UR17, 0x2e400, URZ ;  /* 0x0002e40011047890 */ /* 0x000fe4000fffe0ff */
[----:B------:R-:W-:Y:S02]  /*4610*/  UIADD3 UR29, UPT, UPT, UR6, -0x1, URZ ;  /* 0xffffffff061d7890 */ /* 0x000fe4000fffe0ff */
[----:B------:R-:W-:-:S02]  /*4620*/  USHF.R.U32.HI UR4, URZ, 0x4, UR4 ;  /* 0x00000004ff047899 */ /* 0x000fc40008011604 */
[----:B------:R-:W-:Y:S02]  /*4630*/  UISETP.GE.AND UP4, UPT, UR6, 0x1, UPT ;  /* 0x000000010600788c */ /* 0x000fe4000bf86270 */
[----:B------:R-:W-:Y:S01]  /*4640*/  ULOP3.LUT UR4, UR4, 0x3fff, URZ, 0xc0, !UPT ;  /* 0x00003fff04047892 */ /* 0x000fe2000f8ec0ff */
[----:B------:R-:W-:-:S03]  /*4650*/  UMOV UR25, 0x10100490 ;  /* 0x1010049000197882 */ /* 0x000fc60000000000 */
[----:B------:R-:W-:Y:S01]  /*4660*/  ULOP3.LUT UR20, UR4, 0x10000, URZ, 0xfc, !UPT ;  /* 0x0001000004147892 */ /* 0x000fe2000f8efcff */
[C---:B-1----:R-:W-:Y:S01]  /*4670*/  VIADD R5, R3.reuse, 0x40 ;  /* 0x0000004003057836 */ /* 0x042fe20000000000 */
[----:B------:R-:W-:-:S04]  /*4680*/  LOP3.LUT R4, R3, 0xffff, RZ, 0xc0, !PT ;  /* 0x0000ffff03047812 */ /* 0x000fc800078ec0ff */
[----:B------:R-:W-:-:S05]  /*4690*/  LOP3.LUT R5, R5, 0xffff, RZ, 0xc0, !PT ;  /* 0x0000ffff05057812 */ /* 0x000fca00078ec0ff */
[----:B------:R1:W-:Y:S02]  /*46a0*/  STL.64 [R1], R4 ;  /* 0x0000000401007387 */ /* 0x0003e40000100a00 */
.L_x_86:
[----:B-1----:R-:W-:-:S04]  /*46b0*/  SHF.L.U32 R5, R2, 0x1f, RZ ;  /* 0x0000001f02057819 */ /* 0x002fc800000006ff */
[----:B------:R-:W1:Y:S02]  /*46c0*/  SYNCS.PHASECHK.TRANS64.TRYWAIT P0, [UR17+0x180], R5 ;  /* 0x00018005ff0075a7 */ /* 0x000e640008001111 */
[----:B-1-34-:R-:W-:Y:S05]  /*46d0*/  @!P0 BRA `(.L_x_78) ;  /* 0x0000005400a48947 */ /* 0x01afea0003800000 */
.L_x_193:
[----:B-1----:R-:W1:Y:S01]  /*46e0*/  LDS.128 R4, [UR17+0x1c0] ;  /* 0x0001c011ff047984 */ /* 0x002e620008000c00 */
[----:B------:R-:W-:Y:S01]  /*46f0*/  ULEA UR22, UR21, UR17, 0x3 ;  /* 0x0000001115167291 */ /* 0x000fe2000f8e18ff */
[----:B------:R-:W-:Y:S01]  /*4700*/  @!PT LDS RZ, [RZ] ;  /* 0x00000000fffff984 */ /* 0x000fe20000000800 */
[----:B------:R-:W-:Y:S01]  /*4710*/  @!PT LDS RZ, [RZ] ;  /* 0x00000000fffff984 */ /* 0x000fe20000000800 */
[----:B------:R-:W-:Y:S01]  /*4720*/  @!PT LDS RZ, [RZ] ;  /* 0x00000000fffff984 */ /* 0x000fe20000000800 */
[----:B------:R-:W-:Y:S01]  /*4730*/  @!PT LDS RZ, [RZ] ;  /* 0x00000000fffff984 */ /* 0x000fe20000000800 */
[----:B------:R2:W-:Y:S06]  /*4740*/  MEMBAR.ALL.CTA ;  /* 0x0000000000007992 */ /* 0x0005ec0000008000 */
[----:B--2---:R-:W2:Y:S02]  /*4750*/  FENCE.VIEW.ASYNC.S ;  /* 0x00000000000073c6 */ /* 0x004ea40000000000 */
[----:B--2---:R-:W-:Y:S01]  /*4760*/  SYNCS.ARRIVE.TRANS64.RED.A1T0 RZ, [UR23], RZ ;  /* 0x000000ffffff79a7 */ /* 0x004fe20008100417 */
[----:B-1----:R-:W-:Y:S01]  /*4770*/  LOP3.LUT P2, RZ, R6, 0x1, RZ, 0xc0, !PT ;  /* 0x0000000106ff7812 */ /* 0x002fe2000784c0ff */
[----:B------:R-:W-:-:S12]  /*4780*/  BRA.U UP3, `(.L_x_79) ;  /* 0x00000001030c7547 */ /* 0x000fd8000b800000 */
[----:B------:R-:W-:-:S04]  /*4790*/  SHF.L.U32 R5, R8, 0x1f, RZ ;  /* 0x0000001f08057819 */ /* 0x000fc800000006ff */
[----:B------:R-:W1:Y:S02]  /*47a0*/  SYNCS.PHASECHK.TRANS64.TRYWAIT P0, [UR22+0x1a0], R5 ;  /* 0x0001a005ff0075a7 */ /* 0x000e640008001116 */
[----:B-1----:R-:W-:Y:S05]  /*47b0*/  @!P0 BRA `(.L_x_80) ;  /* 0x0000005400848947 */ /* 0x002fea0003800000 */
.L_x_79:
[----:B------:R-:W-:Y:S05]  /*47c0*/  BRA.U UP3, `(.L_x_81) ;  /* 0x0000000103d47547 */ /* 0x000fea000b800000 */
[----:B------:R-:W-:Y:S05]  /*47d0*/  BRA.U !UP4, `(.L_x_82) ;  /* 0x000000010cc47547 */ /* 0x000fea000b800000 */
[----:B------:R-:W-:Y:S01]  /*47e0*/  ULEA UR4, UR21, UR49, 0x2 ;  /* 0x0000003115047291 */ /* 0x000fe2000f8e10ff */
[----:B-1----:R-:W-:-:S08]  /*47f0*/  SHF.L.U32 R4, R0, 0x1f, RZ ;  /* 0x0000001f00047819 */ /* 0x002fd000000006ff */
[----:B------:R-:W5:Y:S01]  /*4800*/  LDL R5, [UR4] ;  /* 0x00000004ff057983 */ /* 0x000f620008100800 */
[----:B------:R-:W-:Y:S02]  /*4810*/  ULEA UR4, UR16, UR17, 0x3 ;  /* 0x0000001110047291 */ /* 0x000fe4000f8e18ff */
[----:B------:R-:W-:Y:S01]  /*4820*/  UPLOP3.LUT UP2, UPT, UPT, UPT, UPT, 0x40, 0x4 ;  /* 0x000000000004789c */ /* 0x000fe20003f4e870 */
[----:B------:R-:W-:Y:S01]  /*4830*/  UMOV UR15, UR29 ;  /* 0x0000001d000f7c82 */ /* 0x000fe20008000000 */
[----:B------:R-:W-:-:S05]  /*4840*/  UMOV UR5, UR16 ;  /* 0x0000001000057c82 */ /* 0x000fca0008000000 */
[----:B------:R1:W2:Y:S04]  /*4850*/  SYNCS.PHASECHK.TRANS64.TRYWAIT P1, [UR4], R4 ;  /* 0x00000004ff0075a7 */ /* 0x0002a80008021104 */
.L_x_85:
[----:B---3--:R-:W-:Y:S01]  /*4860*/  ULEA UR10, UR5, UR17, 0x3 ;  /* 0x00000011050a7291 */ /* 0x008fe2000f8e18ff */
[----:B--2-4-:R-:W-:Y:S11]  /*4870*/  @P1 BRA `(.L_x_83) ;  /* 0x00000000000c1947 */ /* 0x014ff60003800000 */
[----:B------:R-:W-:Y:S04]  /*4880*/  SHF.L.U32 R7, R0, 0x1f, RZ ;  /* 0x0000001f00077819 */ /* 0x000fe800000006ff */
[----:B------:R-:W2:Y:S02]  /*4890*/  SYNCS.PHASECHK.TRANS64.TRYWAIT P0, [UR10], R7 ;  /* 0x00000007ff0075a7 */ /* 0x000ea4000800110a */
[----:B--2---:R-:W-:Y:S05]  /*48a0*/  @!P0 BRA `(.L_x_84) ;  /* 0x0000005400608947 */ /* 0x004fea0003800000 */
.L_x_83:
[----:B------:R-:W-:Y:S01]  /*48b0*/  UISETP.NE.AND UP0, UPT, UR15, URZ, UPT ;  /* 0x000000ff0f00728c */ /* 0x000fe2000bf05270 */
[----:B------:R-:W-:Y:S01]  /*48c0*/  PLOP3.LUT P1, PT, PT, PT, PT, 0x80, 0x8 ;  /* 0x000000000008781c */ /* 0x000fe20003f2f070 */
[----:B------:R-:W-:Y:S02]  /*48d0*/  UIADD3 UR4, UPT, UPT, UR5, 0x1, URZ ;  /* 0x0000000105047890 */ /* 0x000fe4000fffe0ff */
[----:B------:R-:W-:Y:S02]  /*48e0*/  ULEA UR8, UR5, UR20, 0x7 ;  /* 0x0000001405087291 */ /* 0x000fe4000f8e38ff */
[----:B------:R-:W-:Y:S01]  /*48f0*/  UISETP.NE.AND UP1, UPT, UR4, 0x14, UPT ;  /* 0x000000140400788c */ /* 0x000fe2000bf25270 */
[----:B------:R-:W-:Y:S01]  /*4900*/  PLOP3.LUT P0, PT, PT, PT, UP0, 0x80, 0x8 ;  /* 0x000000000008781c */ /* 0x000fe20003f0f008 */
[----:B------:R-:W-:Y:S02]  /*4910*/  UIADD3 UR12, UPT, UPT, UR8, 0x2, URZ ;  /* 0x00000002080c7890 */ /* 0x000fe4000fffe0ff */
[----:B------:R-:W-:Y:S02]  /*4920*/  USEL UR6, URZ, 0x1, UP1 ;  /* 0x00000001ff067887 */ /* 0x000fe40008800000 */
[----:B------:R-:W-:Y:S02]  /*4930*/  USEL UR16, UR4, URZ, UP1 ;  /* 0x000000ff04107287 */ /* 0x000fe40008800000 */
[----:B------:R-:W-:Y:S02]  /*4940*/  UIADD3 UR10, UPT, UPT, UR10, 0xa0, URZ ;  /* 0x000000a00a0a7890 */ /* 0x000fe4000fffe0ff */
[----:B------:R-:W-:Y:S01]  /*4950*/  @UP0 ULEA UR4, UR16, UR17, 0x3 ;  /* 0x0000001110040291 */ /* 0x000fe2000f8e18ff */
[----:B------:R-:W-:Y:S01]  /*4960*/  LOP3.LUT R0, R0, UR6, RZ, 0x3c, !PT ;  /* 0x0000000600007c12 */ /* 0x000fe2000f8e3cff */
[----:B------:R-:W-:Y:S01]  /*4970*/  UMOV UR9, 0x80004020 ;  /* 0x8000402000097882 */ /* 0x000fe20000000000 */
[----:B------:R-:W-:Y:S01]  /*4980*/  UMOV UR13, 0x80004020 ;  /* 0x80004020000d7882 */ /* 0x000fe20000000000 */
[----:B------:R-:W-:Y:S01]  /*4990*/  UMOV UR7, 0x80004020 ;  /* 0x8000402000077882 */ /* 0x000fe20000000000 */
[----:B-1----:R-:W-:Y:S04]  /*49a0*/  @P0 SHF.L.U32 R4, R0, 0x1f, RZ ;  /* 0x0000001f00040819 */ /* 0x002fe800000006ff */
[----:B------:R3:W4:Y:S01]  /*49b0*/  @P0 SYNCS.PHASECHK.TRANS64.TRYWAIT P1, [UR4], R4 ;  /* 0x00000004ff0005a7 */ /* 0x0007220008021104 */
[----:B------:R-:W-:Y:S11]  /*49c0*/  ELECT P0, URZ, PT ;  /* 0x0000000000ff782f */ /* 0x000ff60003800000 */
[----:B------:R-:W-:Y:S02]  /*49d0*/  @!UPT UIADD3 URZ, UPT, UPT, URZ, URZ, URZ ;  /* 0x000000fffffff290 */ /* 0x000fe4000fffe0ff */
[C---:B-----5:R-:W-:Y:S01]  /*49e0*/  @P0 R2UR.BROADCAST UR14, R5.reuse ;  /* 0x00000000050e02ca */ /* 0x060fe200008e0000 */
[----:B------:R-:W-:Y:S01]  /*49f0*/  ULEA UR4, UR5, UR19, 0x9 ;  /* 0x0000001305047291 */ /* 0x000fe2000f8e48ff */
[----:B------:R-:W-:Y:S11]  /*4a00*/  ELECT P0, URZ, PT ;  /* 0x0000000000ff782f */ /* 0x000ff60003800000 */
[----:B------:R-:W-:Y:S02]  /*4a10*/  @!UPT UIADD3 URZ, UPT, UPT, URZ, URZ, URZ ;  /* 0x000000fffffff290 */ /* 0x000fe4000fffe0ff */
[----:B------:R-:W-:Y:S01]  /*4a20*/  @P0 R2UR.BROADCAST UR11, R5 ;  /* 0x00000000050b02ca */ /* 0x000fe200008e0000 */
[----:B------:R-:W-:Y:S01]  /*4a30*/  UIADD3 UR6, UPT, UPT, UR4, 0x2, URZ ;  /* 0x0000000204067890 */ /* 0x000fe2000fffe0ff */
[----:B------:R-:W-:Y:S02]  /*4a40*/  UMOV UR5, 0x80004020 ;  /* 0x8000402000057882 */ /* 0x000fe40000000000 */
[----:B------:R1:W-:Y:S01]  /*4a50*/  UTCHMMA.2CTA gdesc[UR4], gdesc[UR8], tmem[UR14], tmem[UR26], idesc[UR27], UP2 ;  /* 0x00ff1a08040075ea */ /* 0x0003e2000920000e */
[----:B------:R-:W-:Y:S08]  /*4a60*/  UPLOP3.LUT UP2, UPT, UPT, UPT, UPT, 0x80, 0x8 ;  /* 0x000000000008789c */ /* 0x000ff00003f4f070 */
[----:B------:R3:W-:Y:S01]  /*4a70*/  UTCHMMA.2CTA gdesc[UR6], gdesc[UR12], tmem[UR11], tmem[UR24], idesc[UR25], UPT ;  /* 0x00ff180c060075ea */ /* 0x0007e2000ba0000b */
[----:B------:R3:W-:Y:S01]  /*4a80*/  UTCBAR.2CTA.MULTICAST [UR10], URZ, UR18 ;  /* 0x000000ff0a0073e9 */ /* 0x0007e20008200812 */
[----:B-1----:R-:W-:Y:S02]  /*4a90*/  UIADD3 UR4, UPT, UPT, UR15, 0x1, URZ ;  /* 0x000000010f047890 */ /* 0x002fe4000fffe0ff */
[----:B------:R-:W-:Y:S02]  /*4aa0*/  UIADD3 UR8, UPT, UPT, UR15, -0x1, URZ ;  /* 0xffffffff0f087890 */ /* 0x000fe4000fffe0ff */
[----:B------:R-:W-:Y:S01]  /*4ab0*/  UISETP.GT.U32.AND UP0, UPT, UR4, 0x1, UPT ;  /* 0x000000010400788c */ /* 0x000fe2000bf04070 */
[----:B------:R-:W-:Y:S04]  /*4ac0*/  UMOV UR5, UR16 ;  /* 0x0000001000057c82 */ /* 0x000fe80008000000 */
[----:B------:R-:W-:Y:S04]  /*4ad0*/  UMOV UR15, UR8 ;  /* 0x00000008000f7c82 */ /* 0x000fe80008000000 */
[----:B------:R-:W-:Y:S05]  /*4ae0*/  BRA.U UP0, `(.L_x_85) ;  /* 0xfffffffd005c7547 */ /* 0x000fea000b83ffff */
.L_x_82:
[----:B------:R-:W-:-:S09]  /*4af0*/  UIADD3 UR4, UPT, UPT, UR22, 0x190, URZ ;  /* 0x0000019016047890 */ /* 0x000fd2000fffe0ff */
[----:B------:R2:W-:Y:S01]  /*4b00*/  UTCBAR.2CTA.MULTICAST [UR4], URZ, UR28 ;  /* 0x000000ff040073e9 */ /* 0x0005e2000820081c */
[----:B------:R-:W-:Y:S02]  /*4b10*/  NOP ;  /* 0x0000000000007918 */ /* 0x000fe40000000000 */
.L_x_81:
[----:B--2---:R-:W-:Y:S01]  /*4b20*/  UIADD3 UR4, UPT, UPT, UR21, 0x1, URZ ;  /* 0x0000000115047890 */ /* 0x004fe2000fffe0ff */
[----:B------:R-:W-:-:S03]  /*4b30*/  LOP3.LUT R2, R2, 0x1, RZ, 0x3c, !PT ;  /* 0x0000000102027812 */ /* 0x000fc600078e3cff */
[----:B------:R-:W-:-:S04]  /*4b40*/  UISETP.NE.AND UP0, UPT, UR4, 0x2, UPT ;  /* 0x000000020400788c */ /* 0x000fc8000bf05270 */
[----:B------:R-:W-:Y:S02]  /*4b50*/  USEL UR5, URZ, 0x1, UP0 ;  /* 0x00000001ff057887 */ /* 0x000fe40008000000 */
[----:B------:R-:W-:-:S04]  /*4b60*/  USEL UR21, UR4, URZ, UP0 ;  /* 0x000000ff04157287 */ /* 0x000fc80008000000 */
[----:B------:R-:W-:Y:S01]  /*4b70*/  LOP3.LUT R8, R8, UR5, RZ, 0x3c, !PT ;  /* 0x0000000508087c12 */ /* 0x000fe2000f8e3cff */
[----:B------:R-:W-:Y:S07]  /*4b80*/  @P2 BRA `(.L_x_86) ;  /* 0xfffffff800c82947 */ /* 0x000fee000383ffff */
[----:B------:R-:W2:Y:S01]  /*4b90*/  S2UR UR8, SR_CgaCtaId ;  /* 0x00000000000879c3 */ /* 0x000ea20000008800 */
[----:B------:R-:W-:Y:S01]  /*4ba0*/  ELECT P0, URZ, PT ;  /* 0x0000000000ff782f */ /* 0x000fe20003800000 */
[----:B------:R-:W-:Y:S01]  /*4bb0*/  HFMA2 R0, -RZ, RZ, 0, 5.9604644775390625e-08 ;  /* 0x00000001ff007431 */ /* 0x000fe200000001ff */
[----:B------:R-:W-:-:S05]  /*4bc0*/  UMOV UR4, 0x40 ;  /* 0x0000004000047882 */ /* 0x000fca0000000000 */
[----:B------:R-:W-:Y:S01]  /*4bd0*/  UVIRTCOUNT.DEALLOC.SMPOOL 0x80 ;  /* 0x000000800000784c */ /* 0x000fe20000000000 */
[----:B------:R-:W-:Y:S02]  /*4be0*/  UISETP.NE.AND UP0, UPT, UR31, URZ, UPT ;  /* 0x000000ff1f00728c */ /* 0x000fe4000bf05270 */
[----:B--2---:R-:W-:-:S09]  /*4bf0*/  ULEA UR8, UR8, UR4, 0x18 ;  /* 0x0000000408087291 */ /* 0x004fd2000f8ec0ff */
[----:B------:R2:W-:Y:S01]  /*4c00*/  @P0 STS.U8 [UR8+0x1c], R0 ;  /* 0x00001c00ff000988 */ /* 0x0005e20008000008 */
[----:B------:R-:W-:Y:S05]  /*4c10*/  BRA.U UP0, `(.L_x_87) ;  /* 0x0000000100587547 */ /* 0x000fea000b800000 */
[----:B------:R-:W-:Y:S01]  /*4c20*/  UIADD3 UR5, UPT, UPT, UR17, 0x1a0, URZ ;  /* 0x000001a011057890 */ /* 0x000fe2000fffe0ff */
[----:B-1----:R-:W-:-:S03]  /*4c30*/  SHF.L.U32 R5, R8, 0x1f, RZ ;  /* 0x0000001f08057819 */ /* 0x002fc600000006ff */
[----:B------:R-:W-:-:S09]  /*4c40*/  ULEA UR4, UR21, UR5, 0x3 ;  /* 0x0000000515047291 */ /* 0x000fd2000f8e18ff */
[----:B------:R-:W1:Y:S02]  /*4c50*/  SYNCS.PHASECHK.TRANS64.TRYWAIT P0, [UR4], R5 ;  /* 0x00000005ff0075a7 */ /* 0x000e640008001104 */
[----:B-1----:R-:W-:Y:S05]  /*4c60*/  @!P0 BRA `(.L_x_88) ;  /* 0x0000005000888947 */ /* 0x002fea0003800000 */
.L_x_197:
[----:B------:R-:W-:-:S04]  /*4c70*/  UIADD3 UR4, UPT, UPT, UR21, 0x1, URZ ;  /* 0x0000000115047890 */ /* 0x000fc8000fffe0ff */
[----:B------:R-:W-:-:S04]  /*4c80*/  UISETP.NE.AND UP1, UPT, UR4, 0x2, UPT ;  /* 0x000000020400788c */ /* 0x000fc8000bf25270 */
[----:B---3--:R-:W-:Y:S02]  /*4c90*/  USEL UR6, URZ, 0x1, UP1 ;  /* 0x00000001ff067887 */ /* 0x008fe40008800000 */
[----:B------:R-:W-:-:S04]  /*4ca0*/  USEL UR4, UR4, URZ, UP1 ;  /* 0x000000ff04047287 */ /* 0x000fc80008800000 */
[----:B------:R-:W-:Y:S01]  /*4cb0*/  ULEA UR4, UR4, UR5, 0x3 ;  /* 0x0000000504047291 */ /* 0x000fe2000f8e18ff */
[----:B-1----:R-:W-:-:S04]  /*4cc0*/  LOP3.LUT R5, R8, UR6, RZ, 0x3c, !PT ;  /* 0x0000000608057c12 */ /* 0x002fc8000f8e3cff */
[----:B------:R-:W-:Y:S01]  /*4cd0*/  SHF.L.U32 R5, R5, 0x1f, RZ ;  /* 0x0000001f05057819 */ /* 0x000fe200000006ff */
[----:B--2---:R-:W-:-:S04]  /*4ce0*/  IMAD.U32 R0, RZ, RZ, UR4 ;  /* 0x00000004ff007e24 */ /* 0x004fc8000f8e00ff */
[----:B------:R1:W2:Y:S03]  /*4cf0*/  SYNCS.PHASECHK.TRANS64.TRYWAIT P0, [R0+URZ], R5 ;  /* 0x00000005000075a7 */ /* 0x0002a600080011ff */
[----:B--2---:R-:W-:Y:S05]  /*4d00*/  @!P0 NANOSLEEP.SYNCS 0x989680 ;  /* 0x009896800000895d */ /* 0x004fea0003900000 */
[----:B------:R-:W2:Y:S02]  /*4d10*/  @!P0 SYNCS.PHASECHK.TRANS64 P0, [R0+URZ], R5 ;  /* 0x00000005000085a7 */ /* 0x000ea400080010ff */
[----:B--2---:R-:W-:Y:S05]  /*4d20*/  @P0 BRA `(.L_x_89) ;  /* 0x0000000000200947 */ /* 0x004fea0003800000 */
.L_x_90:
[----:B--2---:R2:W3:Y:S02]  /*4d30*/  SYNCS.PHASECHK.TRANS64.TRYWAIT P0, [R0+URZ], R5 ;  /* 0x00000005000075a7 */ /* 0x0044e400080011ff */
[----:B---3--:R-:W-:Y:S05]  /*4d40*/  @!P0 NANOSLEEP.SYNCS 0x989680 ;  /* 0x009896800000895d */ /* 0x008fea0003900000 */
[----:B------:R-:W3:Y:S02]  /*4d50*/  @!P0 SYNCS.PHASECHK.TRANS64 P0, [R0+URZ], R5 ;  /* 0x00000005000085a7 */ /* 0x000ee400080010ff */
[----:B---3--:R-:W-:Y:S05]  /*4d60*/  @!P0 BRA `(.L_x_90) ;  /* 0xfffffffc00f08947 */ /* 0x008fea000383ffff */
[----:B------:R-:W-:Y:S05]  /*4d70*/  BRA `(.L_x_89) ;  /* 0x00000000000c7947 */ /* 0x000fea0003800000 */
.L_x_87:
[----:B------:R-:W-:-:S04]  /*4d80*/  UIADD3 UR4, UPT, UPT, UR17, 0x1b0, URZ ;  /* 0x000001b011047890 */ /* 0x000fc8000fffe0ff */
[----:B------:R-:W-:-:S09]  /*4d90*/  UPRMT UR4, UR30, 0x654, UR4 ;  /* 0x000006541e047896 */ /* 0x000fd20008000004 */
[----:B------:R-:W-:Y:S03]  /*4da0*/  SYNCS.ARRIVE.TRANS64.RED.A1T0 RZ, [UR4], RZ ;  /* 0x000000ffffff79a7 */ /* 0x000fe60008100404 */
.L_x_89:
[----:B-12---:R-:W-:Y:S01]  /*4db0*/  SHF.L.U32 R5, RZ, 0x1f, RZ ;  /* 0x0000001fff057819 */ /* 0x006fe200000006ff */
[----:B------:R-:W-:Y:S01]  /*4dc0*/  UIADD3 UR4, UPT, UPT, UR17, 0x1b0, URZ ;  /* 0x000001b011047890 */ /* 0x000fe2000fffe0ff */
[----:B------:R-:W-:Y:S02]  /*4dd0*/  PLOP3.LUT P0, PT, PT, PT, UP0, 0x80, 0x8 ;  /* 0x000000000008781c */ /* 0x000fe40003f0f008 */
[----:B----4-:R-:W1:Y:S02]  /*4de0*/  SYNCS.PHASECHK.TRANS64.TRYWAIT P1, [UR17+0x1b0], R5 ;  /* 0x0001b005ff0075a7 */ /* 0x010e640008021111 */
[----:B-1----:R-:W-:Y:S09]  /*4df0*/  @!P1 BRA `(.L_x_91) ;  /* 0x00000050003c9947 */ /* 0x002ff20003800000 */
.L_x_199:
[----:B------:R-:W-:Y:S01]  /*4e00*/  @!UP0 UPRMT UR4, UR30, 0x654, UR4 ;  /* 0x000006541e048896 */ /* 0x000fe20008000004 */
[----:B------:R-:W-:Y:S01]  /*4e10*/  LOP3.LUT R2, R3, 0xffff, RZ, 0xc0, !PT ;  /* 0x0000ffff03027812 */ /* 0x000fe200078ec0ff */
[----:B------:R-:W-:Y:S02]  /*4e20*/  IMAD.MOV.U32 R3, RZ, RZ, 0xffff ;  /* 0x0000ffffff037424 */ /* 0x000fe400078e00ff */
[----:B-1----:R-:W-:Y:S01]  /*4e30*/  IMAD.MOV.U32 R5, RZ, RZ, 0x1 ;  /* 0x00000001ff057424 */ /* 0x002fe200078e00ff */
[----:B------:R-:W-:-:S04]  /*4e40*/  SHF.R.U32.HI R2, RZ, 0x5, R2 ;  /* 0x00000005ff027819 */ /* 0x000fc80000011602 */
[----:B------:R-:W-:Y:S01]  /*4e50*/  @!P0 SYNCS.ARRIVE.TRANS64.RED.A1T0 RZ, [UR4], RZ ;  /* 0x000000ffffff89a7 */ /* 0x000fe20008100404 */
[----:B------:R-:W-:Y:S01]  /*4e60*/  NOP ;  /* 0x0000000000007918 */ /* 0x000fe20000000000 */
[----:B------:R-:W1:Y:S01]  /*4e70*/  LDS R0, [UR8+0x14] ;  /* 0x00001408ff007984 */ /* 0x000e620008000800 */
[-C--:B------:R-:W-:Y:S02]  /*4e80*/  SHF.L.U32 R3, R3, R2.reuse, RZ ;  /* 0x0000000203037219 */ /* 0x080fe400000006ff */
[----:B------:R-:W-:Y:S02]  /*4e90*/  SHF.L.U32 R5, R5, R2, RZ ;  /* 0x0000000205057219 */ /* 0x000fe400000006ff */
[----:B-1----:R-:W-:-:S04]  /*4ea0*/  LOP3.LUT R0, R0, R3, RZ, 0xc0, !PT ;  /* 0x0000000300007212 */ /* 0x002fc800078ec0ff */
[----:B------:R-:W-:-:S13]  /*4eb0*/  ISETP.NE.AND P0, PT, R0, R3, PT ;  /* 0x000000030000720c */ /* 0x000fda0003f05270 */
[----:B------:R-:W-:Y:S05]  /*4ec0*/  @P0 BRA `(.L_x_92) ;  /* 0x00000000005c0947 */ /* 0x000fea0003800000 */
[----:B------:R-:W1:Y:S02]  /*4ed0*/  LDS R0, [UR8+0x18] ;  /* 0x00001808ff007984 */ /* 0x000e640008000800 */
[----:B-1----:R-:W-:-:S04]  /*4ee0*/  LOP3.LUT R0, R0, R5, RZ, 0xc0, !PT ;  /* 0x0000000500007212 */ /* 0x002fc800078ec0ff */
[----:B------:R-:W-:-:S13]  /*4ef0*/  ISETP.NE.AND P0, PT, R0, R5, PT ;  /* 0x000000050000720c */ /* 0x000fda0003f05270 */
[----:B------:R-:W-:Y:S05]  /*4f00*/  @P0 BRA `(.L_x_93) ;  /* 0x0000000000400947 */ /* 0x000fea0003800000 */
[----:B------:R-:W-:Y:S01]  /*4f10*/  R2UR UR4, R3 ;  /* 0x00000000030472ca */ /* 0x000fe200000e0000 */
[----:B------:R-:W1:Y:S01]  /*4f20*/  S2R R2, SR_LANEID ;  /* 0x0000000000027919 */ /* 0x000e620000000000 */
[----:B------:R-:W-:-:S04]  /*4f30*/  LOP3.LUT R5, RZ, R5, RZ, 0x33, !PT ;  /* 0x00000005ff057212 */ /* 0x000fc800078e33ff */
[----:B---3--:R-:W2:Y:S07]  /*4f40*/  REDUX UR6, R5 ;  /* 0x00000000050673c4 */ /* 0x008eae0000000000 */
[----:B------:R-:W-:-:S03]  /*4f50*/  ULOP3.LUT UR5, URZ, UR4, URZ, 0x33, !UPT ;  /* 0x00000004ff057292 */ /* 0x000fc6000f8e33ff */
[----:B------:R-:W-:Y:S02]  /*4f60*/  VOTEU.ANY UR4, UPT, PT ;  /* 0x0000000000047886 */ /* 0x000fe400038e0100 */
[----:B------:R-:W-:Y:S01]  /*4f70*/  UFLO.U32 UR4, UR4 ;  /* 0x00000004000472bd */ /* 0x000fe200080e0000 */
[----:B------:R-:W-:-:S04]  /*4f80*/  IMAD.U32 R0, RZ, RZ, UR5 ;  /* 0x00000005ff007e24 */ /* 0x000fc8000f8e00ff */
[----:B------:R-:W3:Y:S02]  /*4f90*/  REDUX UR7, R0 ;  /* 0x00000000000773c4 */ /* 0x000ee40000000000 */
[----:B------:R4:W-:Y:S01]  /*4fa0*/  UTCATOMSWS.AND URZ, UR5 ;  /* 0x0000000500ff79e3 */ /* 0x0009e20008000000 */
[----:B-1----:R-:W-:Y:S01]  /*4fb0*/  ISETP.EQ.U32.AND P0, PT, R2, UR4, PT ;  /* 0x0000000402007c0c */ /* 0x002fe2000bf02070 */
[----:B--2---:R-:W-:Y:S02]  /*4fc0*/  IMAD.U32 R2, RZ, RZ, UR6 ;  /* 0x00000006ff027e24 */ /* 0x004fe4000f8e00ff */
[----:B---3--:R-:W-:-:S10]  /*4fd0*/  IMAD.U32 R3, RZ, RZ, UR7 ;  /* 0x00000007ff037e24 */ /* 0x008fd4000f8e00ff */
[----:B------:R4:W-:Y:S04]  /*4fe0*/  @P0 ATOMS.AND RZ, [UR8+0x14], R3 ;  /* 0x00001403ffff098c */ /* 0x0009e8000a800008 */
[----:B------:R4:W-:Y:S01]  /*4ff0*/  @P0 ATOMS.AND RZ, [UR8+0x18], R2 ;  /* 0x00001802ffff098c */ /* 0x0009e2000a800008 */
[----:B------:R-:W-:Y:S05]  /*5000*/  BRA `(.L_x_94) ;  /* 0x0000000000147947 */ /* 0x000fea0003800000 */
.L_x_93:
[----:B------:R-:W-:Y:S02]  /*5010*/  MOV R2, 0x5030 ;  /* 0x0000503000027802 */ /* 0x000fe40000000f00 */
[----:B---3-5:R-:W-:Y:S05]  /*5020*/  CALL.REL.NOINC `($__internal_0_$__cuda_sm10x_tcgen05_guardrail_trap_col_being_dealloced_not_returned_by_alloc) ;  /* 0x0000005000ac7944 */ /* 0x028fea0003c00000 */
[----:B------:R-:W-:Y:S05]  /*5030*/  BRA `(.L_x_94) ;  /* 0x0000000000087947 */ /* 0x000fea0003800000 */
.L_x_92:
[----:B------:R-:W-:Y:S02]  /*5040*/  MOV R2, 0x5060 ;  /* 0x0000506000027802 */ /* 0x000fe40000000f00 */
[----:B---3-5:R-:W-:Y:S05]  /*5050*/  CALL.REL.NOINC `($__internal_2_$__cuda_sm10x_tcgen05_guardrail_trap_unallocated_columns_being_dealloced) ;  /* 0x0000005000b87944 */ /* 0x028fea0003c00000 */
.L_x_94:
[----:B------:R-:W-:Y:S01]  /*5060*/  NOP ;  /* 0x0000000000007918 */ /* 0x000fe20000000000 */
[----:B----4-:R-:W-:Y:S05]  /*5070*/  EXIT ;  /* 0x000000000000794d */ /* 0x010fea0003800000 */
.L_x_66:
[----:B------:R-:W-:-:S09]  /*5080*/  UISETP.NE.OR UP0, UPT, UR18, 0x3, !UP3 ;  /* 0x000000031200788c */ /* 0x000fd2000df05670 */
[----:B------:R-:W-:Y:S05]  /*5090*/  BRA.U UP0, `(.L_x_95) ;  /* 0x0000001100807547 */ /* 0x000fea000b800000 */
[----:B------:R-:W2:Y:S01]  /*50a0*/  LDCU.64 UR4, c[0x0][0x988] ;  /* 0x00013100ff0477ac */ /* 0x000ea20008000a00 */
[----:B------:R-:W3:Y:S01]  /*50b0*/  S2UR UR6, SR_CgaCtaId ;  /* 0x00000000000679c3 */ /* 0x000ee20000008800 */
[----:B------:R-:W-:Y:S01]  /*50c0*/  HFMA2 R10, -RZ, RZ, 0, 5.9604644775390625e-08 ;  /* 0x00000001ff0a7431 */ /* 0x000fe200000001ff */
[----:B------:R-:W-:Y:S01]  /*50d0*/  MOV R8, RZ ;  /* 0x000000ff00087202 */ /* 0x000fe20000000f00 */
[----:B------:R-:W4:Y:S01]  /*50e0*/  LDCU UR30, c[0x0][0x370] ;  /* 0x00006e00ff1e77ac */ /* 0x000f220008000800 */
[----:B------:R-:W-:Y:S01]  /*50f0*/  HFMA2 R3, -RZ, RZ, 0, 0.0078125 ;  /* 0x00002000ff037431 */ /* 0x000fe200000001ff */
[----:B------:R-:W1:Y:S03]  /*5100*/  LDCU.128 UR32, c[0x0][0xc10] ;  /* 0x00018200ff2077ac */ /* 0x000e660008000c00 */
[----:B------:R-:W4:Y:S01]  /*5110*/  LDC.64 R12, c[0x0][0x348] ;  /* 0x0000d200ff0c7b82 */ /* 0x000f220000000a00 */
[----:B------:R-:W1:Y:S01]  /*5120*/  LDCU UR27, c[0x0][0x374] ;  /* 0x00006e80ff1b77ac */ /* 0x000e620008000800 */
[----:B------:R-:W4:Y:S01]  /*5130*/  LDCU.64 UR28, c[0x0][0x990] ;  /* 0x00013200ff1c77ac */ /* 0x000f220008000a00 */
[----:B------:R-:W4:Y:S01]  /*5140*/  LDCU UR17, c[0x0][0xc0c] ;  /* 0x00018180ff1177ac */ /* 0x000f220008000800 */
[----:B--2---:R-:W-:Y:S01]  /*5150*/  UISETP.NE.U32.AND UP0, UPT, UR4, URZ, UPT ;  /* 0x000000ff0400728c */ /* 0x004fe2000bf05070 */
[----:B------:R-:W2:Y:S01]  /*5160*/  LDCU.128 UR40, c[0x0][0xa80] ;  /* 0x00015000ff2877ac */ /* 0x000ea20008000c00 */
[----:B------:R-:W2:Y:S01]  /*5170*/  LDCU UR48, c[0x0][0xc20] ;  /* 0x00018400ff3077ac */ /* 0x000ea20008000800 */
[----:B------:R-:W2:Y:S01]  /*5180*/  LDCU UR4, c[0x0][0xc30] ;  /* 0x00018600ff0477ac */ /* 0x000ea20008000800 */
[----:B------:R-:W2:Y:S01]  /*5190*/  LDCU.128 UR44, c[0x0][0xa90] ;  /* 0x00015200ff2c77ac */ /* 0x000ea20008000c00 */
[----:B------:R-:W-:Y:S01]  /*51a0*/  UMOV UR24, 0x400 ;  /* 0x0000040000187882 */ /* 0x000fe20000000000 */
[----:B-1----:R-:W-:-:S02]  /*51b0*/  UIMAD.WIDE.U32 UR8, UR27, UR35, URZ ;  /* 0x000000231b0872a5 */ /* 0x002fc4000f8e00ff */
[----:B---3--:R-:W-:Y:S02]  /*51c0*/  ULEA UR24, UR6, UR24, 0x18 ;  /* 0x0000001806187291 */ /* 0x008fe4000f8ec0ff */
[----:B----4-:R-:W-:Y:S02]  /*51d0*/  UIMAD.WIDE.U32 UR6, UR30, UR32, URZ ;  /* 0x000000201e0672a5 */ /* 0x010fe4000f8e00ff */
[----:B------:R-:W-:Y:S02]  /*51e0*/  UISETP.NE.AND.EX UP5, UPT, UR5, URZ, UPT, UP0 ;  /* 0x000000ff0500728c */ /* 0x000fe4000bfa5300 */
[----:B------:R-:W-:Y:S02]  /*51f0*/  UISETP.NE.U32.AND UP6, UPT, UR28, URZ, UPT ;  /* 0x000000ff1c00728c */ /* 0x000fe4000bfc5070 */
[----:B------:R-:W-:Y:S02]  /*5200*/  UIADD3 UR31, UPT, UPT, UR24, 0x188, URZ ;  /* 0x00000188181f7890 */ /* 0x000fe4000fffe0ff */
[----:B------:R-:W-:-:S02]  /*5210*/  UISETP.NE.AND UP0, UPT, UR39, 0x1, UPT ;  /* 0x000000012700788c */ /* 0x000fc4000bf05270 */
[----:B------:R-:W-:Y:S02]  /*5220*/  UISETP.GE.AND UP2, UPT, UR39, 0x1, UPT ;  /* 0x000000012700788c */ /* 0x000fe4000bf46270 */
[----:B------:R-:W-:Y:S01]  /*5230*/  UISETP.NE.AND UP0, UPT, UR17, 0x1, UPT ;  /* 0x000000011100788c */ /* 0x000fe2000bf05270 */
[----:B------:R-:W-:Y:S01]  /*5240*/  UMOV UR6, UR7 ;  /* 0x0000000700067c82 */ /* 0x000fe20008000000 */
[----:B------:R-:W-:Y:S01]  /*5250*/  UMOV UR36, UR9 ;  /* 0x0000000900247c82 */ /* 0x000fe20008000000 */
[----:B------:R-:W-:Y:S02]  /*5260*/  UISETP.NE.AND UP2, UPT, UR34, 0x1, UPT ;  /* 0x000000012200788c */ /* 0x000fe4000bf45270 */
[----:B--2---:R-:W-:Y:S01]  /*5270*/  UISETP.NE.AND UP0, UPT, UR40, 0x1, UPT ;  /* 0x000000012800788c */ /* 0x004fe2000bf05270 */
[----:B------:R-:W-:Y:S01]  /*5280*/  UMOV UR26, URZ ;  /* 0x000000ff001a7c82 */ /* 0x000fe20008000000 */
[----:B------:R-:W1:Y:S01]  /*5290*/  LDCU UR49, c[0x0][0xaa0] ;  /* 0x00015400ff3177ac */ /* 0x000e620008000800 */
[----:B------:R-:W-:Y:S01]  /*52a0*/  UPLOP3.LUT UP4, UPT, UPT, UPT, UPT, 0x40, 0x4 ;  /* 0x000000000004789c */ /* 0x000fe20003f8e870 */
[----:B------:R-:W2:Y:S01]  /*52b0*/  LDCU.64 UR18, c[0x0][0xc28] ;  /* 0x00018500ff1277ac */ /* 0x000ea20008000a00 */
[----:B------:R-:W-:-:S02]  /*52c0*/  UISETP.NE.AND.EX UP6, UPT, UR29, URZ, UPT, UP6 ;  /* 0x000000ff1d00728c */ /* 0x000fc4000bfc5360 */
[----:B------:R-:W-:Y:S02]  /*52d0*/  UPRMT UR31, URZ, 0x654, UR31 ;  /* 0x00000654ff1f7896 */ /* 0x000fe4000800001f */
[----:B------:R-:W-:Y:S02]  /*52e0*/  USHF.R.U32.HI UR37, URZ, UR33, UR6 ;  /* 0x00000021ff257299 */ /* 0x000fe40008011606 */
[----:B------:R-:W-:Y:S02]  /*52f0*/  USHF.R.U32.HI UR36, URZ, UR48, UR36 ;  /* 0x00000030ff247299 */ /* 0x000fe40008011624 */
[----:B------:R-:W-:Y:S02]  /*5300*/  UISETP.NE.AND UP3, UPT, UR4, 0x1, UPT ;  /* 0x000000010400788c */ /* 0x000fe4000bf65270 */
[----:B------:R-:W-:Y:S02]  /*5310*/  UISETP.NE.AND UP2, UPT, UR43, 0x1, UPT ;  /* 0x000000012b00788c */ /* 0x000fe4000bf45270 */
[----:B------:R-:W-:-:S11]  /*5320*/  UISETP.NE.AND UP0, UPT, UR46, 0x1, UPT ;  /* 0x000000012e00788c */ /* 0x000fd6000bf05270 */
.L_x_104:
[----:B------:R-:W-:Y:S04]  /*5330*/  SHF.L.U32 R5, R8, 0x1f, RZ ;  /* 0x0000001f08057819 */ /* 0x000fe800000006ff */
[----:B---3--:R-:W3:Y:S02]  /*5340*/  SYNCS.PHASECHK.TRANS64.TRYWAIT P0, [UR24+0x180], R5 ;  /* 0x00018005ff0075a7 */ /* 0x008ee40008001118 */
[----:B---3--:R-:W-:Y:S05]  /*5350*/  @!P0 BRA `(.L_x_96) ;  /* 0x0000004800fc8947 */ /* 0x008fea0003800000 */
.L_x_201:
[----:B---3--:R-:W3:Y:S01]  /*5360*/  LDS.128 R4, [UR24+0x1c0] ;  /* 0x0001c018ff047984 */ /* 0x008ee20008000c00 */
[----:B------:R-:W-:Y:S01]  /*5370*/  UISETP.GE.AND UP0, UPT, UR39, 0x1, UPT ;  /* 0x000000012700788c */ /* 0x000fe2000bf06270 */
[----:B------:R-:W-:Y:S01]  /*5380*/  @!PT LDS RZ, [RZ] ;  /* 0x00000000fffff984 */ /* 0x000fe20000000800 */
[----:B------:R-:W-:Y:S01]  /*5390*/  @!PT LDS RZ, [RZ] ;  /* 0x00000000fffff984 */ /* 0x000fe20000000800 */
[----:B------:R-:W-:Y:S01]  /*53a0*/  @!PT LDS RZ, [RZ] ;  /* 0x00000000fffff984 */ /* 0x000fe20000000800 */
[----:B------:R-:W-:Y:S01]  /*53b0*/  @!PT LDS RZ, [RZ] ;  /* 0x00000000fffff984 */ /* 0x000fe20000000800 */
[----:B------:R4:W-:Y:S06]  /*53c0*/  MEMBAR.ALL.CTA ;  /* 0x0000000000007992 */ /* 0x0009ec0000008000 */
[----:B----4-:R-:W4:Y:S02]  /*53d0*/  FENCE.VIEW.ASYNC.S ;  /* 0x00000000000073c6 */ /* 0x010f240000000000 */
[----:B----4-:R-:W-:Y:S01]  /*53e0*/  SYNCS.ARRIVE.TRANS64.RED.A1T0 RZ, [UR31], RZ ;  /* 0x000000ffffff79a7 */ /* 0x010fe2000810041f */
[----:B---3--:R-:W-:Y:S11]  /*53f0*/  LOP3.LUT P0, RZ, R6, 0x1, RZ, 0xc0, !PT ;  /* 0x0000000106ff7812 */ /* 0x008ff6000780c0ff */
[----:B------:R-:W-:Y:S02]  /*5400*/  @!UPT UIADD3 URZ, UPT, UPT, URZ, URZ, URZ ;  /* 0x000000fffffff290 */ /* 0x000fe4000fffe0ff */
[----:B------:R-:W-:Y:S01]  /*5410*/  VOTEU.ANY UP2, P0 ;  /* 0x0000000000ff7886 */ /* 0x000fe20000040100 */
[----:B------:R-:W-:Y:S11]  /*5420*/  PLOP3.LUT P0, PT, PT, PT, UP2, 0x80, 0x8 ;  /* 0x000000000008781c */ /* 0x000ff60003f0f028 */
[----:B------:R-:W-:Y:S02]  /*5430*/  @!UPT UIADD3 URZ, UPT, UPT, URZ, URZ, URZ ;  /* 0x000000fffffff290 */ /* 0x000fe4000fffe0ff */
[----:B------:R-:W-:Y:S02]  /*5440*/  @P0 MOV R2, R4 ;  /* 0x0000000400020202 */ /* 0x000fe40000000f00 */
[----:B------:R-:W-:Y:S02]  /*5450*/  @P0 LOP3.LUT R0, R5, 0xffff, RZ, 0xc0, !PT ;  /* 0x0000ffff05000812 */ /* 0x000fe400078ec0ff */
[----:B------:R-:W-:Y:S02]  /*5460*/  @P0 R2UR UR5, R2 ;  /* 0x00000000020502ca */ /* 0x000fe400000e0000 */
[----:B------:R-:W-:Y:S11]  /*5470*/  @P0 R2UR UR4, R0 ;  /* 0x00000000000402ca */ /* 0x000ff600000e0000 */
[----:B------:R-:W-:Y:S02]  /*5480*/  @UP2 UMOV UR16, UR5 ;  /* 0x0000000500102c82 */ /* 0x000fe40008000000 */
[----:B------:R-:W-:Y:S01]  /*5490*/  @UP2 UMOV UR15, UR4 ;  /* 0x00000004000f2c82 */ /* 0x000fe20008000000 */
[----:B------:R-:W-:Y:S05]  /*54a0*/  BRA.U !UP0, `(.L_x_97) ;  /* 0x0000000108c07547 */ /* 0x000fea000b800000 */
[----:B------:R-:W-:Y:S02]  /*54b0*/  UIMAD.WIDE.U32 UR8, UR15, UR35, URZ ;  /* 0x000000230f0872a5 */ /* 0x000fe4000f8e00ff */
[----:B------:R-:W-:Y:S02]  /*54c0*/  UP2UR UR14, UPR, URZ, 0x4 ;  /* 0x00000004ff0e7883 */ /* 0x000fe40008000000 */
[----:B------:R-:W-:Y:S02]  /*54d0*/  UISETP.NE.AND UP2, UPT, UR34, 0x1, UPT ;  /* 0x000000012200788c */ /* 0x000fe4000bf45270 */
[----:B------:R-:W-:Y:S02]  /*54e0*/  UIMAD.WIDE.U32 UR10, UR16, UR32, URZ ;  /* 0x00000020100a72a5 */ /* 0x000fe4000f8e00ff */
[----:B------:R-:W-:Y:S02]  /*54f0*/  USEL UR4, UR27, UR36, !UP2 ;  /* 0x000000241b047287 */ /* 0x000fe4000d000000 */
[----:B------:R-:W-:Y:S02]  /*5500*/  UISETP.NE.AND UP0, UPT, UR17, 0x1, UPT ;  /* 0x000000011100788c */ /* 0x000fe4000bf05270 */
[----:B------:R-:W-:Y:S02]  /*5510*/  UP2UR UR22, UPR, URZ, 0x2 ;  /* 0x00000002ff167883 */ /* 0x000fe40008000000 */
[----:B------:R-:W-:Y:S02]  /*5520*/  UISETP.NE.AND UP1, UPT, UR39, 0x1, UPT ;  /* 0x000000012700788c */ /* 0x000fe4000bf25270 */
[----:B--2---:R-:W-:Y:S02]  /*5530*/  UIMAD.WIDE.U32 UR12, UR4, UR18, URZ ;  /* 0x00000012040c72a5 */ /* 0x004fe4000f8e00ff */
[----:B------:R-:W-:Y:S01]  /*5540*/  USEL UR7, UR30, UR37, !UP0 ;  /* 0x000000251e077287 */ /* 0x000fe2000c000000 */
[----:B------:R-:W-:Y:S02]  /*5550*/  UMOV UR5, UR9 ;  /* 0x0000000900057c82 */ /* 0x000fe40008000000 */
[----:B------:R-:W-:Y:S02]  /*5560*/  USHF.R.U32.HI UR6, URZ, UR48, UR5 ;  /* 0x00000030ff067299 */ /* 0x000fe40008011605 */
[----:B------:R-:W-:Y:S02]  /*5570*/  UIMAD.WIDE.U32 UR20, UR7, UR18, URZ ;  /* 0x00000012071472a5 */ /* 0x000fe4000f8e00ff */
[----:B------:R-:W-:Y:S02]  /*5580*/  USEL UR6, UR15, UR6, !UP2 ;  /* 0x000000060f067287 */ /* 0x000fe4000d000000 */
[----:B------:R-:W-:Y:S01]  /*5590*/  UISETP.NE.AND UP2, UPT, UR14, URZ, UPT ;  /* 0x000000ff0e00728c */ /* 0x000fe2000bf45270 */
[----:B------:R-:W-:Y:S01]  /*55a0*/  UMOV UR5, UR11 ;  /* 0x0000000b00057c82 */ /* 0x000fe20008000000 */
[----:B------:R-:W-:Y:S02]  /*55b0*/  UIMAD.WIDE.U32 UR10, UR6, UR18, URZ ;  /* 0x00000012060a72a5 */ /* 0x000fe4000f8e00ff */
[----:B------:R-:W-:Y:S03]  /*55c0*/  USHF.R.U32.HI UR8, URZ, UR33, UR5 ;  /* 0x00000021ff087299 */ /* 0x000fe60008011605 */
[----:B------:R-:W-:Y:S02]  /*55d0*/  UMOV UR5, UR13 ;  /* 0x0000000d00057c82 */ /* 0x000fe40008000000 */
[----:B------:R-:W-:Y:S03]  /*55e0*/  @UP1 USHF.R.U32.HI UR4, URZ, UR19, UR5 ;  /* 0x00000013ff041299 */ /* 0x000fe60008011605 */
[----:B------:R-:W-:Y:S01]  /*55f0*/  UMOV UR5, UR21 ;  /* 0x0000001500057c82 */ /* 0x000fe20008000000 */
[----:B------:R-:W-:Y:S02]  /*5600*/  UIMAD UR4, UR39, UR4, URZ ;  /* 0x00000004270472a4 */ /* 0x000fe4000f8e02ff */
[----:B------:R-:W-:Y:S02]  /*5610*/  @UP1 USHF.R.U32.HI UR7, URZ, UR19, UR5 ;  /* 0x00000013ff071299 */ /* 0x000fe40008011605 */
[----:B------:R-:W-:Y:S02]  /*5620*/  USEL UR5, UR16, UR8, !UP0 ;  /* 0x0000000810057287 */ /* 0x000fe4000c000000 */
[----:B------:R-:W-:Y:S02]  /*5630*/  UIMAD UR8, UR39, UR7, URZ ;  /* 0x00000007270872a4 */ /* 0x000fe4000f8e02ff */
[----:B------:R-:W-:Y:S03]  /*5640*/  UISETP.GE.AND UP0, UPT, UR6, UR4, UPT ;  /* 0x000000040600728c */ /* 0x000fe6000bf06270 */
[----:B------:R-:W-:Y:S01]  /*5650*/  UMOV UR4, UR11 ;  /* 0x0000000b00047c82 */ /* 0x000fe20008000000 */
[----:B------:R-:W-:Y:S02]  /*5660*/  UISETP.GE.OR UP0, UPT, UR5, UR8, UP0 ;  /* 0x000000080500728c */ /* 0x000fe40008706670 */
[----:B------:R-:W-:Y:S02]  /*5670*/  USHF.R.U32.HI UR4, URZ, UR19, UR4 ;  /* 0x00000013ff047299 */ /* 0x000fe40008011604 */
[----:B------:R-:W-:Y:S02]  /*5680*/  UIMAD.WIDE.U32 UR8, UR5, UR18, URZ ;  /* 0x00000012050872a5 */ /* 0x000fe4000f8e00ff */
[----:B------:R-:W-:Y:S04]  /*5690*/  USEL UR10, UR6, UR4, !UP1 ;  /* 0x00000004060a7287 */ /* 0x000fe8000c800000 */
[----:B------:R-:W-:Y:S01]  /*56a0*/  UIADD3 UR11, UPT, UPT, -UR10, URZ, URZ ;  /* 0x000000ff0a0b7290 */ /* 0x000fe2000fffe1ff */
[----:B------:R-:W-:Y:S02]  /*56b0*/  @!UP0 UMOV UR4, UR9 ;  /* 0x0000000900048c82 */ /* 0x000fe40008000000 */
[----:B------:R-:W-:Y:S02]  /*56c0*/  @!UP0 USHF.R.U32.HI UR4, URZ, UR19, UR4 ;  /* 0x00000013ff048299 */ /* 0x000fe40008011604 */
[----:B------:R-:W-:Y:S02]  /*56d0*/  UIMAD UR8, UR39, UR11, UR6 ;  /* 0x0000000b270872a4 */ /* 0x000fe4000f8e0206 */
[----:B------:R-:W-:Y:S02]  /*56e0*/  @!UP0 USEL UR4, UR5, UR4, !UP1 ;  /* 0x0000000405048287 */ /* 0x000fe4000c800000 */
[----:B------:R-:W-:Y:S02]  /*56f0*/  UISETP.NE.AND UP1, UPT, UR22, URZ, UPT ;  /* 0x000000ff1600728c */ /* 0x000fe4000bf25270 */
[----:B------:R-:W-:Y:S02]  /*5700*/  @!UP0 UIMAD UR8, UR7, UR8, UR4 ;  /* 0x00000008070882a4 */ /* 0x000fe4000f8e0204 */
[----:B------:R-:W-:Y:S02]  /*5710*/  @!UP0 UIADD3 UR9, UPT, UPT, UR10, -UR4, URZ ;  /* 0x800000040a098290 */ /* 0x000fe4000fffe0ff */
[----:B------:R-:W-:Y:S02]  /*5720*/  UIADD3 UR4, UPT, UPT, -UR5, URZ, URZ ;  /* 0x000000ff05047290 */ /* 0x000fe4000fffe1ff */
[----:B------:R-:W-:Y:S02]  /*5730*/  UIADD3 UR7, UPT, UPT, -UR6, URZ, URZ ;  /* 0x000000ff06077290 */ /* 0x000fe4000fffe1ff */
[----:B------:R-:W-:Y:S02]  /*5740*/  @!UP0 UIMAD UR6, UR9, UR39, UR5 ;  /* 0x00000027090682a4 */ /* 0x000fe4000f8e0205 */
[----:B------:R-:W-:Y:S02]  /*5750*/  UIMAD UR16, UR17, UR4, UR16 ;  /* 0x00000004111072a4 */ /* 0x000fe4000f8e0210 */
[----:B------:R-:W-:Y:S01]  /*5760*/  UIMAD UR15, UR34, UR7, UR15 ;  /* 0x00000007220f72a4 */ /* 0x000fe2000f8e020f */
[----:B------:R-:W-:Y:S02]  /*5770*/  @!UP0 UMOV UR5, UR8 ;  /* 0x0000000800058c82 */ /* 0x000fe40008000000 */
[----:B------:R-:W-:Y:S02]  /*5780*/  UIMAD UR16, UR5, UR17, UR16 ;  /* 0x00000011051072a4 */ /* 0x000fe4000f8e0210 */
[----:B------:R-:W-:Y:S11]  /*5790*/  UIMAD UR15, UR6, UR34, UR15 ;  /* 0x00000022060f72a4 */ /* 0x000ff6000f8e020f */
[----:B------:R-:W-:Y:S01]  /*57a0*/  @!UPT UIADD3 URZ, UPT, UPT, URZ, URZ, URZ ;  /* 0x000000fffffff290 */ /* 0x000fe2000fffe0ff */
.L_x_97:
[----:B------:R-:W3:Y:S01]  /*57b0*/  @!UP3 LDCU.128 UR8, c[0x0][0xc10] ;  /* 0x00018200ff08b7ac */ /* 0x000ee20008000c00 */
[----:B------:R-:W-:Y:S04]  /*57c0*/  ISETP.NE.U32.AND P1, PT, RZ, UR28, PT ;  /* 0x0000001cff007c0c */ /* 0x000fe8000bf25070 */
[----:B------:R-:W-:Y:S01]  /*57d0*/  ISETP.NE.AND.EX P1, PT, RZ, UR29, PT, P1 ;  /* 0x0000001dff007c0c */ /* 0x000fe2000bf25310 */
[----:B------:R-:W4:Y:S01]  /*57e0*/  @!UP3 LDCU UR5, c[0x0][0xc0c] ;  /* 0x00018180ff05b7ac */ /* 0x000f220008000800 */
[----:B------:R-:W-:Y:S02]  /*57f0*/  USHF.L.U32 UR25, UR23, 0x6, URZ ;  /* 0x0000000617197899 */ /* 0x000fe400080006ff */
[----:B---3--:R-:W-:Y:S07]  /*5800*/  UIMAD.WIDE.U32 UR6, UR16, UR8, URZ ;  /* 0x00000008100672a5 */ /* 0x008fee000f8e00ff */
[----:B------:R-:W-:Y:S01]  /*5810*/  @!UP3 UMOV UR4, UR7 ;  /* 0x000000070004bc82 */ /* 0x000fe20008000000 */
[----:B----4-:R-:W-:Y:S02]  /*5820*/  @!UP3 UISETP.NE.AND UP0, UPT, UR5, 0x1, UPT ;  /* 0x000000010500b88c */ /* 0x010fe4000bf05270 */
[----:B------:R-:W-:Y:S02]  /*5830*/  @!UP3 USHF.R.U32.HI UR4, URZ, UR9, UR4 ;  /* 0x00000009ff04b299 */ /* 0x000fe40008011604 */
[----:B------:R-:W-:Y:S02]  /*5840*/  UIMAD.WIDE.U32 UR6, UR15, UR11, URZ ;  /* 0x0000000b0f0672a5 */ /* 0x000fe4000f8e00ff */
[----:B------:R-:W-:Y:S02]  /*5850*/  @!UP3 USEL UR8, UR16, UR4, !UP0 ;  /* 0x000000041008b287 */ /* 0x000fe4000c000000 */
[----:B------:R-:W-:Y:S03]  /*5860*/  @!UP3 UISETP.NE.AND UP0, UPT, UR10, 0x1, UPT ;  /* 0x000000010a00b88c */ /* 0x000fe6000bf05270 */
[----:B------:R-:W-:Y:S02]  /*5870*/  @!UP3 UMOV UR6, UR7 ;  /* 0x000000070006bc82 */ /* 0x000fe40008000000 */
[----:B------:R-:W3:Y:S02]  /*5880*/  @!UP3 LDCU UR4, c[0x0][0xc20] ;  /* 0x00018400ff04b7ac */ /* 0x000ee40008000800 */
[----:B---3--:R-:W-:Y:S04]  /*5890*/  @!UP3 USHF.R.U32.HI UR6, URZ, UR4, UR6 ;  /* 0x00000004ff06b299 */ /* 0x008fe80008011606 */
[----:B------:R-:W-:Y:S04]  /*58a0*/  @!UP3 USEL UR6, UR15, UR6, !UP0 ;  /* 0x000000060f06b287 */ /* 0x000fe8000c000000 */
[----:B------:R-:W-:Y:S02]  /*58b0*/  @!UP3 UIADD3 UR4, UPT, UPT, -UR8, UR6, URZ ;  /* 0x000000060804b290 */ /* 0x000fe4000fffe1ff */
[----:B------:R-:W-:Y:S02]  /*58c0*/  @!UP3 UIADD3 UR6, UPT, UPT, UR8, -UR6, URZ ;  /* 0x800000060806b290 */ /* 0x000fe4000fffe0ff */
[----:B------:R-:W-:Y:S02]  /*58d0*/  @!UP3 UIMAD UR16, UR4, UR5, UR16 ;  /* 0x000000050410b2a4 */ /* 0x000fe4000f8e0210 */
[----:B------:R-:W-:Y:S01]  /*58e0*/  @!UP3 UIMAD UR15, UR6, UR10, UR15 ;  /* 0x0000000a060fb2a4 */ /* 0x000fe2000f8e020f */
[----:B------:R-:W-:Y:S11]  /*58f0*/  BRA.U UP4, `(.L_x_98) ;  /* 0x0000000104107547 */ /* 0x000ff6000b800000 */
[----:B------:R-:W-:Y:S04]  /*5900*/  MOV R0, UR38 ;  /* 0x0000002600007c02 */ /* 0x000fe80008000f00 */
[----:B------:R-:W-:Y:S04]  /*5910*/  SHF.L.U32 R9, R0, 0x1f, RZ ;  /* 0x0000001f00097819 */ /* 0x000fe800000006ff */
[----:B------:R-:W3:Y:S02]  /*5920*/  SYNCS.PHASECHK.TRANS64.TRYWAIT P2, [UR24+0x178], R9 ;  /* 0x00017809ff0075a7 */ /* 0x000ee40008041118 */
[----:B---3--:R-:W-:Y:S05]  /*5930*/  @!P2 BRA `(.L_x_99) ;  /* 0x00000044009ca947 */ /* 0x008fea0003800000 */
.L_x_98:
[----:B------:R-:W-:Y:S05]  /*5940*/  BRA.U !UP6, `(.L_x_100) ;  /* 0x000000010e387547 */ /* 0x000fea000b800000 */
[----:B------:R-:W-:Y:S01]  /*5950*/  UPLOP3.LUT UP1, UPT, UPT, UPT, UP5, 0x80, 0x8 ;  /* 0x000000000008789c */ /* 0x000fe20003f2f050 */
[----:B---3--:R-:W-:Y:S01]  /*5960*/  HFMA2 R0, -RZ, RZ, 0, 5.9604644775390625e-08 ;  /* 0x00000001ff007431 */ /* 0x008fe200000001ff */
[----:B------:R-:W3:Y:S01]  /*5970*/  LDCU.64 UR8, c[0x0][0x358] ;  /* 0x00006b00ff0877ac */ /* 0x000ee20008000a00 */
[----:B------:R-:W-:Y:S03]  /*5980*/  IMAD.MOV.U32 R87, RZ, RZ, 0x1 ;  /* 0x00000001ff577424 */ /* 0x000fe600078e00ff */
[----:B------:R-:W-:Y:S05]  /*5990*/  PLOP3.LUT P2, PT, PT, PT, UP1, 0x80, 0x8 ;  /* 0x000000000008781c */ /* 0x000fea0003f4f018 */
[----:B------:R-:W4:Y:S01]  /*59a0*/  @UP1 LDCU.64 UR4, c[0x0][0x988] ;  /* 0x00013100ff0417ac */ /* 0x000f220008000a00 */
[----:B------:R-:W-:Y:S07]  /*59b0*/  @UP1 UIMAD UR6, UR54, UR28, URZ ;  /* 0x0000001c360612a4 */ /* 0x000fee000f8e02ff */
[----:B------:R-:W-:Y:S01]  /*59c0*/  @!P2 PRMT R87, R0, 0x7610, R87 ;  /* 0x000076100057a816 */ /* 0x000fe20000000057 */
[----:B----4-:R-:W-:Y:S06]  /*59d0*/  @UP1 UIMAD.WIDE UR4, UR6, 0x4, UR4 ;  /* 0x00000004060418a5 */ /* 0x010fec000f8e0204 */
[----:B------:R-:W-:Y:S01]  /*59e0*/  IMAD.U32 R14, RZ, RZ, UR4 ;  /* 0x00000004ff0e7e24 */ /* 0x000fe2000f8e00ff */
[----:B------:R-:W-:Y:S04]  /*59f0*/  MOV R15, UR5 ;  /* 0x00000005000f7c02 */ /* 0x000fe80008000f00 */
[----:B------:R-:W4:Y:S01]  /*5a00*/  @!UP1 LDCU UR4, c[0x0][0x980] ;  /* 0x00013000ff0497ac */ /* 0x000f220008000800 */
[----:B---3-5:R3:W5:Y:S02]  /*5a10*/  @P2 LDG.E R41, desc[UR8][R14.64] ;  /* 0x000000080e292981 */ /* 0x028764000c1e1900 */
[----:B---34-:R-:W-:Y:S07]  /*5a20*/  @!P2 IMAD.U32 R41, RZ, RZ, UR4 ;  /* 0x00000004ff29ae24 */ /* 0x018fee000f8e00ff */
.L_x_100:
[----:B-----5:R-:W-:Y:S01]  /*5a30*/  @!P1 FSETP.EQ.AND P3, PT, R41, RZ, PT ;  /* 0x000000ff2900920b */ /* 0x020fe20003f62000 */
[----:B------:R-:W-:Y:S01]  /*5a40*/  @!UPT UIADD3 URZ, UPT, UPT, URZ, URZ, URZ ;  /* 0x000000fffffff290 */ /* 0x000fe2000fffe0ff */
[----:B------:R-:W-:Y:S11]  /*5a50*/  @!P1 BRA `(.L_x_101) ;  /* 0x0000000000149947 */ /* 0x000ff60003800000 */
[----:B------:R-:W-:Y:S02]  /*5a60*/  LOP3.LUT P1, RZ, R87, 0xff, RZ, 0xc0, !PT ;  /* 0x000000ff57ff7812 */ /* 0x000fe4000782c0ff */
[----:B------:R-:W-:Y:S04]  /*5a70*/  PLOP3.LUT P3, PT, PT, PT, UP1, 0x80, 0x8 ;  /* 0x000000000008781c */ /* 0x000fe80003f6f018 */
[----:B------:R-:W-:Y:S07]  /*5a80*/  PLOP3.LUT P3, PT, P3, PT, PT, 0x8, 0x80 ;  /* 0x000000000080781c */ /* 0x000fee0001f6e170 */
[----:B------:R-:W-:Y:S11]  /*5a90*/  @P1 FSETP.EQ.AND P3, PT, R41, RZ, PT ;  /* 0x000000ff2900120b */ /* 0x000ff60003f62000 */
[----:B------:R-:W-:Y:S02]  /*5aa0*/  @!UPT UIADD3 URZ, UPT, UPT, URZ, URZ, URZ ;  /* 0x000000fffffff290 */ /* 0x000fe4000fffe0ff */
.L_x_101:
[----:B------:R-:W-:Y:S01]  /*5ab0*/  ULEA UR7, UR26, UR24, 0x3 ;  /* 0x000000181a077291 */ /* 0x000fe2000f8e18ff */
[----:B---3--:R-:W-:Y:S01]  /*5ac0*/  SHF.L.U32 R9, R10, 0x1f, RZ ;  /* 0x0000001f0a097819 */ /* 0x008fe200000006ff */
[----:B------:R-:W-:Y:S02]  /*5ad0*/  USHF.L.U32 UR11, UR53, 0x7, URZ ;  /* 0x00000007350b7899 */ /* 0x000fe400080006ff */
[----:B------:R-:W-:Y:S02]  /*5ae0*/  UISETP.NE.AND UP0, UPT, UR40, 0x1, UPT ;  /* 0x000000012800788c */ /* 0x000fe4000bf05270 */
[----:B------:R-:W-:Y:S01]  /*5af0*/  UIMAD.WIDE.U32 UR4, UR11, UR41, URZ ;  /* 0x000000290b0472a5 */ /* 0x000fe2000f8e00ff */
[----:B------:R-:W-:Y:S02]  /*5b00*/  ELECT P2, URZ, PT ;  /* 0x0000000000ff782f */ /* 0x000fe40003840000 */
[----:B------:R-:W3:Y:S02]  /*5b10*/  SYNCS.PHASECHK.TRANS64.TRYWAIT P1, [UR7+0x158], R9 ;  /* 0x00015809ff0075a7 */ /* 0x000ee40008021107 */
[----:B------:R-:W-:Y:S02]  /*5b20*/  PLOP3.LUT P2, PT, P3, P2, PT, 0xf2, 0x2f ;  /* 0x00000000002f781c */ /* 0x000fe40001f45e72 */
[----:B------:R-:W-:Y:S02]  /*5b30*/  UMOV UR4, UR5 ;  /* 0x0000000500047c82 */ /* 0x000fe40008000000 */
[----:B------:R-:W-:Y:S04]  /*5b40*/  USHF.R.U32.HI UR4, URZ, UR42, UR4 ;  /* 0x0000002aff047299 */ /* 0x000fe80008011604 */
[----:B------:R-:W-:Y:S02]  /*5b50*/  USEL UR12, UR11, UR4, !UP0 ;  /* 0x000000040b0c7287 */ /* 0x000fe4000c000000 */
[----:B------:R-:W-:Y:S02]  /*5b60*/  UISETP.NE.AND UP0, UPT, UR43, 0x1, UPT ;  /* 0x000000012b00788c */ /* 0x000fe4000bf05270 */
[----:B------:R-:W-:Y:S02]  /*5b70*/  UIMAD.WIDE.U32 UR4, UR12, UR44, URZ ;  /* 0x0000002c0c0472a5 */ /* 0x000fe4000f8e00ff */
[----:B------:R-:W-:Y:S01]  /*5b80*/  UIADD3 UR6, UPT, UPT, -UR12, URZ, URZ ;  /* 0x000000ff0c067290 */ /* 0x000fe2000fffe1ff */
[----:B------:R-:W-:Y:S03]  /*5b90*/  @!P2 IMAD.MOV.U32 R0, RZ, 0x20, RZ ;  /* 0x00000020ff00a824 */ /* 0x000fe600078e00ff */
[----:B------:R-:W-:Y:S01]  /*5ba0*/  UIMAD UR11, UR40, UR6, UR11 ;  /* 0x00000006280b72a4 */ /* 0x000fe2000f8e020b */
[----:B------:R-:W-:Y:S01]  /*5bb0*/  @!P2 IMAD.MOV.U32 R0, RZ, 0x400, R0 ;  /* 0x00000400ff00a824 */ /* 0x000fe200078e0000 */
[----:B------:R-:W-:Y:S02]  /*5bc0*/  UMOV UR4, UR5 ;  /* 0x0000000500047c82 */ /* 0x000fe40008000000 */
[----:B------:R-:W-:Y:S04]  /*5bd0*/  USHF.R.U32.HI UR4, URZ, UR45, UR4 ;  /* 0x0000002dff047299 */ /* 0x000fe80008011604 */
[----:B------:R-:W-:Y:S02]  /*5be0*/  USEL UR13, UR12, UR4, !UP0 ;  /* 0x000000040c0d7287 */ /* 0x000fe4000c000000 */
[----:B------:R-:W-:Y:S02]  /*5bf0*/  UISETP.NE.AND UP0, UPT, UR46, 0x1, UPT ;  /* 0x000000012e00788c */ /* 0x000fe4000bf05270 */
[----:B------:R-:W-:Y:S07]  /*5c00*/  UIMAD.WIDE.U32 UR4, UR13, UR47, URZ ;  /* 0x0000002f0d0472a5 */ /* 0x000fee000f8e00ff */
[----:B------:R-:W-:Y:S02]  /*5c10*/  UMOV UR4, UR5 ;  /* 0x0000000500047c82 */ /* 0x000fe40008000000 */
[----:B-1----:R-:W-:Y:S04]  /*5c20*/  USHF.R.U32.HI UR4, URZ, UR49, UR4 ;  /* 0x00000031ff047299 */ /* 0x002fe80008011604 */
[----:B------:R-:W-:Y:S02]  /*5c30*/  USEL UR14, UR13, UR4, !UP0 ;  /* 0x000000040d0e7287 */ /* 0x000fe4000c000000 */
[----:B------:R-:W-:Y:S02]  /*5c40*/  UIADD3 UR4, UPT, UPT, -UR13, URZ, URZ ;  /* 0x000000ff0d047290 */ /* 0x000fe4000fffe1ff */
[----:B------:R-:W-:Y:S02]  /*5c50*/  UIADD3 UR5, UPT, UPT, -UR14, URZ, URZ ;  /* 0x000000ff0e057290 */ /* 0x000fe4000fffe1ff */
[----:B------:R-:W-:Y:S02]  /*5c60*/  UIMAD UR12, UR43, UR4, UR12 ;  /* 0x000000042b0c72a4 */ /* 0x000fe4000f8e020c */
[----:B------:R-:W-:Y:S01]  /*5c70*/  UIMAD UR13, UR46, UR5, UR13 ;  /* 0x000000052e0d72a4 */ /* 0x000fe2000f8e020d */
[----:B---3--:R-:W-:Y:S11]  /*5c80*/  @!P1 BRA `(.L_x_102) ;  /* 0x0000004000e09947 */ /* 0x008ff60003800000 */
.L_x_204:
[----:B------:R-:W3:Y:S01]  /*5c90*/  S2UR UR50, SR_CgaCtaId ;  /* 0x00000000003279c3 */ /* 0x000ee20000008800 */
[----:B------:R-:W-:Y:S01]  /*5ca0*/  @!P2 R2UR UR4, R0 ;  /* 0x000000000004a2ca */ /* 0x000fe200000e0000 */
[----:B------:R-:W-:Y:S01]  /*5cb0*/  VOTEU.ALL UP0, P2 ;  /* 0x0000000000ff7886 */ /* 0x000fe20001000000 */
[----:B-1----:R-:W-:Y:S02]  /*5cc0*/  @!P2 IADD3 R2, P1, PT, R12, 0x680, RZ ;  /* 0x000006800c02a810 */ /* 0x002fe40007f3e0ff */
[----:B------:R-:W-:Y:S02]  /*5cd0*/  @P0 SHF.R.U32.HI R4, RZ, 0x10, R5 ;  /* 0x00000010ff040819 */ /* 0x000fe40000011605 */
[----:B------:R-:W-:Y:S01]  /*5ce0*/  @!P2 R2UR UR6, R2 ;  /* 0x000000000206a2ca */ /* 0x000fe200000e0000 */
[----:B------:R-:W-:Y:S01]  /*5cf0*/  @!P2 IMAD.X R0, RZ, RZ, R13, P1 ;  /* 0x000000ffff00a224 */ /* 0x000fe200008e060d */
[----:B------:R-:W-:Y:S01]  /*5d00*/  @!UP0 ULEA UR5, UR26, UR24, 0xd ;  /* 0x000000181a058291 */ /* 0x000fe2000f8e68ff */
[----:B------:R-:W-:Y:S03]  /*5d10*/  @P0 R2UR UR54, R4 ;  /* 0x00000000043602ca */ /* 0x000fe600000e0000 */
[----:B------:R-:W-:Y:S02]  /*5d20*/  @!UP0 UIADD3 UR8, UPT, UPT, UR5, 0x200, URZ ;  /* 0x0000020005088890 */ /* 0x000fe4000fffe0ff */
[----:B------:R-:W-:Y:S01]  /*5d30*/  @!UP0 UPRMT UR22, UR4, 0x5410, URZ ;  /* 0x0000541004168896 */ /* 0x000fe200080000ff */
[----:B------:R-:W-:Y:S01]  /*5d40*/  @!P2 R2UR UR4, R0 ;  /* 0x000000000004a2ca */ /* 0x000fe200000e0000 */
[----:B------:R-:W-:Y:S01]  /*5d50*/  UIADD3 UR5, UPT, UPT, UR26, 0x1, URZ ;  /* 0x000000011a057890 */ /* 0x000fe2000fffe0ff */
[----:B------:R-:W-:Y:S02]  /*5d60*/  @!P2 IMAD.MOV.U32 R0, RZ, RZ, 0x2000 ;  /* 0x00002000ff00a424 */ /* 0x000fe400078e00ff */
[----:B------:R-:W-:Y:S01]  /*5d70*/  IMAD.U32 R14, RZ, RZ, UR6 ;  /* 0x00000006ff0e7e24 */ /* 0x000fe2000f8e00ff */
[----:B------:R-:W-:Y:S04]  /*5d80*/  UISETP.NE.AND UP0, UPT, UR5, 0x3, UPT ;  /* 0x000000030500788c */ /* 0x000fe8000bf05270 */
[----:B------:R-:W-:Y:S01]  /*5d90*/  @!P2 R2UR UR20, R14 ;  /* 0x000000000e14a2ca */ /* 0x000fe200000e0000 */
[----:B------:R-:W-:Y:S02]  /*5da0*/  USEL UR5, UR5, URZ, UP0 ;  /* 0x000000ff05057287 */ /* 0x000fe40008000000 */
[----:B------:R-:W-:Y:S01]  /*5db0*/  USEL UR23, URZ, 0x1, UP0 ;  /* 0x00000001ff177887 */ /* 0x000fe20008000000 */
[----:B------:R-:W-:Y:S01]  /*5dc0*/  IMAD.U32 R15, RZ, RZ, UR4 ;  /* 0x00000004ff0f7e24 */ /* 0x000fe2000f8e00ff */
[----:B------:R-:W-:Y:S01]  /*5dd0*/  UIADD3 UR4, UPT, UPT, UR7, 0x140, URZ ;  /* 0x0000014007047890 */ /* 0x000fe2000fffe0ff */
[----:B------:R-:W-:Y:S03]  /*5de0*/  VOTEU.ALL UP0, P2 ;  /* 0x0000000000ff7886 */ /* 0x000fe60001000000 */
[----:B------:R-:W-:Y:S01]  /*5df0*/  @!P2 R2UR UR21, R15 ;  /* 0x000000000f15a2ca */ /* 0x000fe200000e0000 */
[----:B---3--:R-:W-:Y:S01]  /*5e00*/  UPRMT UR6, UR50, 0x654, UR4 ;  /* 0x0000065432067896 */ /* 0x008fe20008000004 */
[----:B------:R-:W-:Y:S01]  /*5e10*/  LOP3.LUT R10, R10, UR23, RZ, 0x3c, !PT ;  /* 0x000000170a0a7c12 */ /* 0x000fe2000f8e3cff */
[----:B------:R-:W-:Y:S01]  /*5e20*/  @!UP0 UMOV UR9, UR4 ;  /* 0x0000000400098c82 */ /* 0x000fe20008000000 */
[----:B------:R-:W-:Y:S01]  /*5e30*/  @!UP0 UMOV UR10, UR25 ;  /* 0x00000019000a8c82 */ /* 0x000fe20008000000 */
[----:B------:R-:W-:Y:S01]  /*5e40*/  ULEA UR4, UR5, UR24, 0x3 ;  /* 0x0000001805047291 */ /* 0x000fe2000f8e18ff */
[----:B------:R-:W-:Y:S07]  /*5e50*/  SHF.L.U32 R9, R10, 0x1f, RZ ;  /* 0x0000001f0a097819 */ /* 0x000fee00000006ff */
[----:B------:R1:W-:Y:S01]  /*5e60*/  @!UP0 UTMALDG.5D.IM2COL [UR8], [UR20], UR22 ;  /* 0x00000008140083b4 */ /* 0x0003e20008060016 */
[----:B------:R1:W-:Y:S01]  /*5e70*/  @!P2 SYNCS.ARRIVE.TRANS64.RED.A0TR RZ, [UR7+0x140], R0 ;  /* 0x00014000ffffa9a7 */ /* 0x0003e20008300407 */
[----:B------:R-:W-:Y:S01]  /*5e80*/  SYNCS.ARRIVE.TRANS64.RED.A1T0 RZ, [UR6], RZ ;  /* 0x000000ffffff79a7 */ /* 0x000fe20008100406 */
[----:B------:R-:W3:Y:S02]  /*5e90*/  SYNCS.PHASECHK.TRANS64.TRYWAIT P1, [UR4+0x158], R9 ;  /* 0x00015809ff0075a7 */ /* 0x000ee40008021104 */
[----:B-1-3--:R-:W-:Y:S05]  /*5ea0*/  @!P1 BRA `(.L_x_103) ;  /* 0x0000004000709947 */ /* 0x00afea0003800000 */
.L_x_206:
[----:B------:R-:W3:Y:S01]  /*5eb0*/  S2UR UR50, SR_CgaCtaId ;  /* 0x00000000003279c3 */ /* 0x000ee20000008800 */
[----:B------:R-:W-:Y:S01]  /*5ec0*/  UIADD3 UR6, UPT, UPT, UR5, 0x1, URZ ;  /* 0x0000000105067890 */ /* 0x000fe2000fffe0ff */
[----:B-1----:R-:W-:Y:S01]  /*5ed0*/  @!P2 IMAD.MOV.U32 R0, RZ, 0x20, RZ ;  /* 0x00000020ff00a824 */ /* 0x002fe200078e00ff */
[----:B------:R-:W-:Y:S01]  /*5ee0*/  UPLOP3.LUT UP4, UPT, UPT, UPT, UPT, 0x80, 0x8 ;  /* 0x000000000008789c */ /* 0x000fe20003f8f070 */
[----:B------:R-:W-:Y:S01]  /*5ef0*/  @!P2 IADD3 R2, P0, PT, R12, 0x680, RZ ;  /* 0x000006800c02a810 */ /* 0x000fe20007f1e0ff */
[----:B------:R-:W-:Y:S01]  /*5f00*/  UISETP.NE.AND UP0, UPT, UR6, 0x3, UPT ;  /* 0x000000030600788c */ /* 0x000fe2000bf05270 */
[----:B------:R-:W-:Y:S01]  /*5f10*/  @!P2 IMAD.MOV.U32 R0, RZ, 0x400, R0 ;  /* 0x00000400ff00a824 */ /* 0x000fe200078e0000 */
[----:B------:R-:W-:Y:S02]  /*5f20*/  R2UR UR23, R92 ;  /* 0x000000005c1772ca */ /* 0x000fe400000e0000 */
[----:B------:R-:W-:Y:S01]  /*5f30*/  USEL UR26, UR6, URZ, UP0 ;  /* 0x000000ff061a7287 */ /* 0x000fe20008000000 */
[----:B------:R-:W-:Y:S01]  /*5f40*/  R2UR UR22, R93 ;  /* 0x000000005d1672ca */ /* 0x000fe200000e0000 */
[----:B------:R-:W-:Y:S01]  /*5f50*/  USEL UR21, URZ, 0x1, UP0 ;  /* 0x00000001ff157887 */ /* 0x000fe20008000000 */
[----:B------:R-:W-:Y:S01]  /*5f60*/  @!P2 R2UR UR6, R0 ;  /* 0x000000000006a2ca */ /* 0x000fe200000e0000 */
[----:B------:R-:W-:Y:S01]  /*5f70*/  VOTEU.ALL UP0, P2 ;  /* 0x0000000000ff7886 */ /* 0x000fe20001000000 */
[----:B------:R-:W-:Y:S01]  /*5f80*/  @!P2 IMAD.X R0, RZ, RZ, R13, P0 ;  /* 0x000000ffff00a224 */ /* 0x000fe200000e060d */
[----:B------:R-:W-:Y:S02]  /*5f90*/  LOP3.LUT R8, R8, 0x1, RZ, 0x3c, !PT ;  /* 0x0000000108087812 */ /* 0x000fe400078e3cff */
[----:B------:R-:W-:Y:S01]  /*5fa0*/  LOP3.LUT R10, R10, UR21, RZ, 0x3c, !PT ;  /* 0x000000150a0a7c12 */ /* 0x000fe2000f8e3cff */
[----:B------:R-:W-:Y:S02]  /*5fb0*/  @!UP0 ULEA UR5, UR5, UR24, 0xd ;  /* 0x0000001805058291 */ /* 0x000fe4000f8e68ff */
[----:B------:R-:W-:Y:S02]  /*5fc0*/  @!UP0 UIADD3 UR10, UPT, UPT, UR25, 0x20, URZ ;  /* 0x00000020190a8890 */ /* 0x000fe4000fffe0ff */
[----:B------:R-:W-:Y:S02]  /*5fd0*/  @!UP0 UIADD3 UR8, UPT, UPT, UR5, 0x200, URZ ;  /* 0x0000020005088890 */ /* 0x000fe4000fffe0ff */
[----:B------:R-:W-:Y:S01]  /*5fe0*/  UIADD3 UR23, UPT, UPT, UR15, UR23, URZ ;  /* 0x000000170f177290 */ /* 0x000fe2000fffe0ff */
[----:B------:R-:W-:Y:S01]  /*5ff0*/  @!P2 R2UR UR5, R0 ;  /* 0x000000000005a2ca */ /* 0x000fe200000e0000 */
[----:B------:R-:W-:Y:S01]  /*6000*/  @!UP0 UPRMT UR20, UR6, 0x5410, URZ ;  /* 0x0000541006148896 */ /* 0x000fe200080000ff */
[----:B------:R-:W-:Y:S01]  /*6010*/  @!P2 R2UR UR6, R2 ;  /* 0x000000000206a2ca */ /* 0x000fe200000e0000 */
[----:B------:R-:W-:Y:S01]  /*6020*/  VOTEU.ALL UP0, P2 ;  /* 0x0000000000ff7886 */ /* 0x000fe20001000000 */
[----:B------:R-:W-:Y:S09]  /*6030*/  UIADD3 UR53, UPT, UPT, UR16, UR22, URZ ;  /* 0x0000001610357290 */ /* 0x000ff2000fffe0ff */
[----:B------:R-:W-:Y:S01]  /*6040*/  IMAD.U32 R5, RZ, RZ, UR5 ;  /* 0x00000005ff057e24 */ /* 0x000fe2000f8e00ff */
[----:B------:R-:W-:Y:S01]  /*6050*/  UIADD3 UR5, UPT, UPT, UR4, 0x140, URZ ;  /* 0x0000014004057890 */ /* 0x000fe2000fffe0ff */
[----:B------:R-:W-:Y:S03]  /*6060*/  IMAD.U32 R4, RZ, RZ, UR6 ;  /* 0x00000006ff047e24 */ /* 0x000fe6000f8e00ff */
[----:B------:R-:W-:Y:S02]  /*6070*/  @!P2 R2UR UR7, R5 ;  /* 0x000000000507a2ca */ /* 0x000fe400000e0000 */
[----:B------:R-:W-:Y:S01]  /*6080*/  @!P2 R2UR UR6, R4 ;  /* 0x000000000406a2ca */ /* 0x000fe200000e0000 */
[----:B------:R-:W-:Y:S01]  /*6090*/  @!UP0 UMOV UR9, UR5 ;  /* 0x0000000500098c82 */ /* 0x000fe20008000000 */
[----:B---3--:R-:W-:Y:S11]  /*60a0*/  UPRMT UR5, UR50, 0x654, UR5 ;  /* 0x0000065432057896 */ /* 0x008ff60008000005 */
[----:B------:R3:W-:Y:S01]  /*60b0*/  @!UP0 UTMALDG.5D.IM2COL [UR8], [UR6], UR20 ;  /* 0x00000008060083b4 */ /* 0x0007e20008060014 */
[----:B------:R3:W-:Y:S01]  /*60c0*/  @!P2 SYNCS.ARRIVE.TRANS64.RED.A0TR RZ, [UR4+0x140], R3 ;  /* 0x00014003ffffa9a7 */ /* 0x0007e20008300404 */
[----:B------:R-:W-:Y:S01]  /*60d0*/  SYNCS.ARRIVE.TRANS64.RED.A1T0 RZ, [UR5], RZ ;  /* 0x000000ffffff79a7 */ /* 0x000fe20008100405 */
[----:B------:R-:W-:Y:S05]  /*60e0*/  BRA.U UP2, `(.L_x_104) ;  /* 0xfffffff102907547 */ /* 0x000fea000b83ffff */
[----:B------:R-:W-:Y:S01]  /*60f0*/  UIADD3 UR24, UPT, UPT, UR24, 0x158, URZ ;  /* 0x0000015818187890 */ /* 0x000fe2000fffe0ff */
[----:B---3--:R-:W-:-:S03]  /*6100*/  SHF.L.U32 R3, R10, 0x1f, RZ ;  /* 0x0000001f0a037819 */ /* 0x008fc600000006ff */
[----:B------:R-:W-:-:S09]  /*6110*/  ULEA UR4, UR26, UR24, 0x3 ;  /* 0x000000181a047291 */ /* 0x000fd2000f8e18ff */
[----:B------:R-:W1:Y:S02]  /*6120*/  SYNCS.PHASECHK.TRANS64.TRYWAIT P0, [UR4], R3 ;  /* 0x00000003ff0075a7 */ /* 0x000e640008001104 */
[----:B-1----:R-:W-:Y:S05]  /*6130*/  @!P0 BRA `(.L_x_105) ;  /* 0x0000003c00e48947 */ /* 0x002fea0003800000 */
.L_x_208:
[----:B------:R-:W-:-:S04]  /*6140*/  UIADD3 UR4, UPT, UPT, UR26, 0x1, URZ ;  /* 0x000000011a047890 */ /* 0x000fc8000fffe0ff */
[----:B------:R-:W-:-:S04]  /*6150*/  UISETP.NE.AND UP0, UPT, UR4, 0x3, UPT ;  /* 0x000000030400788c */ /* 0x000fc8000bf05270 */
[----:B------:R-:W-:Y:S02]  /*6160*/  USEL UR6, URZ, 0x1, UP0 ;  /* 0x00000001ff067887 */ /* 0x000fe40008000000 */
[----:B------:R-:W-:-:S04]  /*6170*/  USEL UR4, UR4, URZ, UP0 ;  /* 0x000000ff04047287 */ /* 0x000fc80008000000 */
[----:B------:R-:W-:Y:S01]  /*6180*/  ULEA UR5, UR4, UR24, 0x3 ;  /* 0x0000001804057291 */ /* 0x000fe2000f8e18ff */
[----:B------:R-:W-:-:S04]  /*6190*/  LOP3.LUT R10, R10, UR6, RZ, 0x3c, !PT ;  /* 0x000000060a0a7c12 */ /* 0x000fc8000f8e3cff */
[----:B-1----:R-:W-:-:S04]  /*61a0*/  SHF.L.U32 R3, R10, 0x1f, RZ ;  /* 0x0000001f0a037819 */ /* 0x002fc800000006ff */
[----:B------:R-:W1:Y:S02]  /*61b0*/  SYNCS.PHASECHK.TRANS64.TRYWAIT P0, [UR5], R3 ;  /* 0x00000003ff0075a7 */ /* 0x000e640008001105 */
[----:B-1----:R-:W-:Y:S05]  /*61c0*/  @!P0 BRA `(.L_x_106) ;  /* 0x0000003c00d88947 */ /* 0x002fea0003800000 */
.L_x_210:
[----:B------:R-:W-:-:S04]  /*61d0*/  UIADD3 UR4, UPT, UPT, UR4, 0x1, URZ ;  /* 0x0000000104047890 */ /* 0x000fc8000fffe0ff */
[----:B------:R-:W-:-:S04]  /*61e0*/  UISETP.NE.AND UP0, UPT, UR4, 0x3, UPT ;  /* 0x000000030400788c */ /* 0x000fc8000bf05270 */
[----:B------:R-:W-:Y:S02]  /*61f0*/  USEL UR5, URZ, 0x1, UP0 ;  /* 0x00000001ff057887 */ /* 0x000fe40008000000 */
[----:B------:R-:W-:-:S04]  /*6200*/  USEL UR4, UR4, URZ, UP0 ;  /* 0x000000ff04047287 */ /* 0x000fc80008000000 */
[----:B------:R-:W-:Y:S01]  /*6210*/  ULEA UR4, UR4, UR24, 0x3 ;  /* 0x0000001804047291 */ /* 0x000fe2000f8e18ff */
[----:B-1----:R-:W-:-:S04]  /*6220*/  LOP3.LUT R3, R10, UR5, RZ, 0x3c, !PT ;  /* 0x000000050a037c12 */ /* 0x002fc8000f8e3cff */
[----:B------:R-:W-:Y:S01]  /*6230*/  SHF.L.U32 R3, R3, 0x1f, RZ ;  /* 0x0000001f03037819 */ /* 0x000fe200000006ff */
[----:B------:R-:W-:-:S07]  /*6240*/  IMAD.U32 R0, RZ, RZ, UR4 ;  /* 0x00000004ff007e24 */ /* 0x000fce000f8e00ff */
.L_x_107:
[----:B-1----:R1:W3:Y:S02]  /*6250*/  SYNCS.PHASECHK.TRANS64.TRYWAIT P0, [R0+URZ], R3 ;  /* 0x00000003000075a7 */ /* 0x0022e400080011ff */
[----:B---3--:R-:W-:Y:S05]  /*6260*/  @!P0 NANOSLEEP.SYNCS 0x989680 ;  /* 0x009896800000895d */ /* 0x008fea0003900000 */
[----:B------:R-:W3:Y:S02]  /*6270*/  @!P0 SYNCS.PHASECHK.TRANS64 P0, [R0+URZ], R3 ;  /* 0x00000003000085a7 */ /* 0x000ee400080010ff */
[----:B--23--:R-:W-:Y:S05]  /*6280*/  @P0 EXIT ;  /* 0x000000000000094d */ /* 0x00cfea0003800000 */
[----:B------:R-:W-:Y:S05]  /*6290*/  BRA `(.L_x_107) ;  /* 0xfffffffc00ec7947 */ /* 0x000fea000383ffff */
.L_x_95:
[----:B------:R-:W-:-:S06]  /*62a0*/  UISETP.GE.AND UP0, UPT, UR18, 0x4, UPT ;  /* 0x000000041200788c */ /* 0x000fcc000bf06270 */
[----:B------:R-:W-:-:S13]  /*62b0*/  PLOP3.LUT P0, PT, PT, PT, UP0, 0x80, 0x8 ;  /* 0x000000000008781c */ /* 0x000fda0003f0f008 */
[----:B-1----:R-:W-:Y:S05]  /*62c0*/  @!P0 EXIT ;  /* 0x000000000000894d */ /* 0x002fea0003800000 */
[----:B------:R-:W1:Y:S08]  /*62d0*/  S2UR UR4, SR_CgaCtaId ;  /* 0x00000000000479c3 */ /* 0x000e700000008800 */
[----:B------:R-:W-:Y:S01]  /*62e0*/  BAR.SYNC.DEFER_BLOCKING 0x6, 0xa0 ;  /* 0x0182800000007b1d */ /* 0x000fe20000010000 */
[C---:B------:R-:W-:Y:S01]  /*62f0*/  IMAD.SHL.U32 R5, R95.reuse, 0x20, RZ ;  /* 0x000000205f057824 */ /* 0x040fe200078e00ff */
[C---:B------:R-:W-:Y:S01]  /*6300*/  LOP3.LUT R96, R95.reuse, 0x2, RZ, 0xc0, !PT ;  /* 0x000000025f607812 */ /* 0x040fe200078ec0ff */
[C---:B------:R-:W-:Y:S01]  /*6310*/  IMAD.SHL.U32 R98, R95.reuse, 0x4, RZ ;  /* 0x000000045f627824 */ /* 0x040fe200078e00ff */
[C---:B------:R-:W-:Y:S01]  /*6320*/  LOP3.LUT R86, R95.reuse, 0x60, RZ, 0xc0, !PT ;  /* 0x000000605f567812 */ /* 0x040fe200078ec0ff */
[----:B------:R-:W-:Y:S01]  /*6330*/  IMAD.U32 R37, R95, 0x10000, RZ ;  /* 0x000100005f257824 */ /* 0x000fe200078e00ff */
[----:B------:R-:W-:-:S02]  /*6340*/  UMOV UR50, 0x400 ;  /* 0x0000040000327882 */ /* 0x000fc40000000000 */
[----:B------:R-:W2:Y:S01]  /*6350*/  LDC.64 R78, c[0x0][0x9b0] ;  /* 0x00026c00ff4e7b82 */ /* 0x000ea20000000a00 */
[----:B------:R-:W-:Y:S01]  /*6360*/  LOP3.LUT R7, R5, 0xc0, RZ, 0xc0, !PT ;  /* 0x000000c005077812 */ /* 0x000fe200078ec0ff */
[----:B------:R-:W-:Y:S01]  /*6370*/  IMAD.MOV.U32 R36, RZ, RZ, RZ ;  /* 0x000000ffff247224 */ /* 0x000fe200078e00ff */
[----:B------:R-:W-:Y:S02]  /*6380*/  LOP3.LUT R95, R95, 0x4, RZ, 0xc0, !PT ;  /* 0x000000045f5f7812 */ /* 0x000fe400078ec0ff */
[----:B------:R-:W-:Y:S02]  /*6390*/  CS2R R84, SRZ ;  /* 0x0000000000547805 */ /* 0x000fe4000001ff00 */
[----:B------:R-:W-:Y:S01]  /*63a0*/  LOP3.LUT R98, R7, 0x18, R98, 0xf8, !PT ;  /* 0x0000001807627812 */ /* 0x000fe200078ef862 */
[----:B------:R-:W-:Y:S01]  /*63b0*/  IMAD.MOV R96, RZ, RZ, -R96 ;  /* 0x000000ffff607224 */ /* 0x000fe200078e0a60 */
[----:B------:R-:W-:Y:S01]  /*63c0*/  IADD3 R97, PT, PT, -R95, 0x2, RZ ;  /* 0x000000025f617810 */ /* 0x000fe20007ffe1ff */
[----:B------:R-:W3:Y:S01]  /*63d0*/  LDC.64 R76, c[0x0][0x9a8] ;  /* 0x00026a00ff4c7b82 */ /* 0x000ee20000000a00 */
[----:B------:R-:W-:Y:S01]  /*63e0*/  LOP3.LUT R98, R98, 0xf20, R5, 0xf8, !PT ;  /* 0x00000f2062627812 */ /* 0x000fe200078ef805 */
[----:B------:R-:W-:Y:S01]  /*63f0*/  IMAD.MOV R95, RZ, RZ, -R95 ;  /* 0x000000ffff5f7224 */ /* 0x000fe200078e0a5f */
[----:B------:R-:W-:Y:S01]  /*6400*/  LOP3.LUT R37, R37, 0x600000, RZ, 0xc0, !PT ;  /* 0x0060000025257812 */ /* 0x000fe200078ec0ff */
[----:B------:R-:W-:Y:S01]  /*6410*/  IMAD.SHL.U32 R97, R97, 0x10, RZ ;  /* 0x0000001061617824 */ /* 0x000fe200078e00ff */
[----:B------:R-:W-:Y:S01]  /*6420*/  UMOV UR56, 0x1 ;  /* 0x0000000100387882 */ /* 0x000fe20000000000 */
[----:B------:R-:W-:Y:S01]  /*6430*/  UMOV UR51, URZ ;  /* 0x000000ff00337c82 */ /* 0x000fe20008000000 */
[----:B------:R-:W4:Y:S01]  /*6440*/  LDCU UR48, c[0x0][0xc0c] ;  /* 0x00018180ff3077ac */ /* 0x000f220008000800 */
[----:B-1----:R-:W-:Y:S01]  /*6450*/  ULEA UR50, UR4, UR50, 0x18 ;  /* 0x0000003204327291 */ /* 0x002fe2000f8ec0ff */
[----:B------:R-:W1:Y:S01]  /*6460*/  LDCU UR4, c[0x0][0x370] ;  /* 0x00006e00ff0477ac */ /* 0x000e620008000800 */
[----:B------:R-:W2:Y:S07]  /*6470*/  LDCU UR38, c[0x0][0xc30] ;  /* 0x00018600ff2677ac */ /* 0x000eae0008000800 */
[----:B------:R-:W4:Y:S01]  /*6480*/  LDS R2, [UR50+0x1d0] ;  /* 0x0001d032ff027984 */ /* 0x000f220008000800 */
[----:B------:R-:W2:Y:S01]  /*6490*/  LDCU.64 UR58, c[0x0][0x988] ;  /* 0x00013100ff3a77ac */ /* 0x000ea20008000a00 */
[----:B------:R-:W2:Y:S01]  /*64a0*/  LDCU.64 UR46, c[0x0][0xc28] ;  /* 0x00018500ff2e77ac */ /* 0x000ea20008000a00 */
[----:B------:R-:W2:Y:S01]  /*64b0*/  LDCU.128 UR60, c[0x0][0xc10] ;  /* 0x00018200ff3c77ac */ /* 0x000ea20008000c00 */
[----:B-1----:R-:W-:Y:S01]  /*64c0*/  IMAD.U32 R91, RZ, RZ, UR4 ;  /* 0x00000004ff5b7e24 */ /* 0x002fe2000f8e00ff */
[----:B------:R-:W1:Y:S01]  /*64d0*/  LDCU.64 UR4, c[0x0][0x990] ;  /* 0x00013200ff0477ac */ /* 0x000e620008000a00 */
[----:B------:R-:W2:Y:S01]  /*64e0*/  LDCU UR57, c[0x0][0x374] ;  /* 0x00006e80ff3977ac */ /* 0x000ea20008000800 */
[----:B------:R-:W-:Y:S01]  /*64f0*/  UMOV UR55, URZ ;  /* 0x000000ff00377c82 */ /* 0x000fe20008000000 */
[----:B------:R-:W-:Y:S01]  /*6500*/  UMOV UR52, URZ ;  /* 0x000000ff00347c82 */ /* 0x000fe20008000000 */
[----:B-1----:R-:W-:Y:S01]  /*6510*/  IMAD.U32 R90, RZ, RZ, UR4 ;  /* 0x00000004ff5a7e24 */ /* 0x002fe2000f8e00ff */
[----:B------:R-:W-:Y:S01]  /*6520*/  UIADD3 UR4, UPT, UPT, UR50, 0x200, URZ ;  /* 0x0000020032047890 */ /* 0x000fe2000fffe0ff */
[----:B------:R-:W-:-:S05]  /*6530*/  IMAD.U32 R89, RZ, RZ, UR5 ;  /* 0x00000005ff597e24 */ /* 0x000fca000f8e00ff */
[----:B------:R-:W-:Y:S01]  /*6540*/  IMAD.U32 R0, RZ, RZ, UR4 ;  /* 0x00000004ff007e24 */ /* 0x000fe2000f8e00ff */
[----:B------:R-:W-:Y:S01]  /*6550*/  LEA R98, R98, UR4, 0x1 ;  /* 0x0000000462627c11 */ /* 0x000fe2000f8e08ff */
[C---:B----4-:R-:W-:Y:S01]  /*6560*/  VIADD R3, R2.reuse, 0x40 ;  /* 0x0000004002037836 */ /* 0x050fe20000000000 */
[----:B------:R-:W-:-:S04]  /*6570*/  LOP3.LUT R2, R2, 0xffff, RZ, 0xc0, !PT ;  /* 0x0000ffff02027812 */ /* 0x000fc800078ec0ff */
[----:B------:R-:W-:-:S05]  /*6580*/  LOP3.LUT R3, R3, 0xffff, RZ, 0xc0, !PT ;  /* 0x0000ffff03037812 */ /* 0x000fca00078ec0ff */
[----:B--23--:R1:W-:Y:S02]  /*6590*/  STL.64 [R1], R2 ;  /* 0x0000000201007387 */ /* 0x00c3e40000100a00 */
.L_x_138:
[----:B-1----:R-:W-:Y:S04]  /*65a0*/  SHF.L.U32 R3, R84, 0x1f, RZ ;  /* 0x0000001f54037819 */ /* 0x002fe800000006ff */
[----:B------:R-:W1:Y:S02]  /*65b0*/  SYNCS.PHASECHK.TRANS64.TRYWAIT P0, [UR50+0x180], R3 ;  /* 0x00018003ff0075a7 */ /* 0x000e640008001132 */
[----:B-1----:R-:W-:Y:S05]  /*65c0*/  @!P0 BRA `(.L_x_108) ;  /* 0x0000003800f08947 */ /* 0x002fea0003800000 */
.L_x_212:
[----:B------:R-:W-:Y:S01]  /*65d0*/  LEA R2, R36, UR49, 0x2 ;  /* 0x0000003124027c11 */ /* 0x000fe2000f8e10ff */
        /* <DEDUP_REMOVED lines=9> */
[----:B------:R-:W-:Y:S09]  /*6670*/  UPRMT UR4, URZ, 0x654, UR4 ;  /* 0x00000654ff047896 */ /* 0x000ff20008000004 */
[----:B---3--:R-:W-:Y:S01]  /*6680*/  SYNCS.ARRIVE.TRANS64.RED.A1T0 RZ, [UR4], RZ ;  /* 0x000000ffffff79a7 */ /* 0x008fe20008100404 */
[----:B------:R-:W5:Y:S01]  /*6690*/  LDL R2, [R2] ;  /* 0x0000000002027983 */ /* 0x000f620000100800 */
[----:B--2---:R-:W-:Y:S11]  /*66a0*/  LOP3.LUT P0, RZ, R6, 0x1, RZ, 0xc0, !PT ;  /* 0x0000000106ff7812 */ /* 0x004ff6000780c0ff */
[----:B------:R-:W-:Y:S02]  /*66b0*/  @!UPT UIADD3 URZ, UPT, UPT, URZ, URZ, URZ ;  /* 0x000000fffffff290 */ /* 0x000fe4000fffe0ff */
[----:B------:R-:W-:Y:S01]  /*66c0*/  VOTEU.ANY UP1, P0 ;  /* 0x0000000000ff7886 */ /* 0x000fe20000020100 */
[----:B------:R-:W-:Y:S01]  /*66d0*/  PLOP3.LUT P0, PT, PT, PT, UP1, 0x80, 0x8 ;  /* 0x000000000008781c */ /* 0x000fe20003f0f018 */
[----:B------:R-:W-:Y:S06]  /*66e0*/  UP2UR UR4, UPR, URZ, 0x2 ;  /* 0x00000002ff047883 */ /* 0x000fec0008000000 */
[----:B------:R-:W-:Y:S06]  /*66f0*/  IMAD.U32 R110, RZ, RZ, UR4 ;  /* 0x00000004ff6e7e24 */ /* 0x000fec000f8e00ff */
[----:B-1----:R-:W-:Y:S02]  /*6700*/  @P0 MOV R3, R4 ;  /* 0x0000000400030202 */ /* 0x002fe40000000f00 */
[----:B------:R-:W-:Y:S02]  /*6710*/  @P0 LOP3.LUT R0, R5, 0xffff, RZ, 0xc0, !PT ;  /* 0x0000ffff05000812 */ /* 0x000fe400078ec0ff */
[----:B------:R-:W-:Y:S02]  /*6720*/  @P0 R2UR UR5, R3 ;  /* 0x00000000030502ca */ /* 0x000fe400000e0000 */
[----:B------:R-:W-:Y:S11]  /*6730*/  @P0 R2UR UR4, R0 ;  /* 0x00000000000402ca */ /* 0x000ff600000e0000 */
[----:B------:R-:W-:Y:S02]  /*6740*/  @UP1 UMOV UR37, UR5 ;  /* 0x0000000500251c82 */ /* 0x000fe40008000000 */
[----:B------:R-:W-:Y:S01]  /*6750*/  @UP1 UMOV UR36, UR4 ;  /* 0x0000000400241c82 */ /* 0x000fe20008000000 */
[----:B------:R-:W-:Y:S05]  /*6760*/  BRA.U !UP0, `(.L_x_109) ;  /* 0x0000000108d07547 */ /* 0x000fea000b800000 */
[----:B------:R-:W1:Y:S01]  /*6770*/  LDCU UR14, c[0x0][0xc20] ;  /* 0x00018400ff0e77ac */ /* 0x000e620008000800 */
[----:B------:R-:W-:Y:S01]  /*6780*/  R2UR UR9, R91 ;  /* 0x000000005b0972ca */ /* 0x000fe200000e0000 */
[----:B------:R-:W-:Y:S02]  /*6790*/  UIMAD.WIDE.U32 UR4, UR57, UR63, URZ ;  /* 0x0000003f390472a5 */ /* 0x000fe4000f8e00ff */
[----:B------:R-:W-:Y:S02]  /*67a0*/  UIMAD.WIDE.U32 UR10, UR36, UR63, URZ ;  /* 0x0000003f240a72a5 */ /* 0x000fe4000f8e00ff */
[----:B------:R-:W-:Y:S02]  /*67b0*/  UISETP.NE.AND UP0, UPT, UR62, 0x1, UPT ;  /* 0x000000013e00788c */ /* 0x000fe4000bf05270 */
[----:B------:R-:W-:Y:S02]  /*67c0*/  UISETP.NE.AND UP1, UPT, UR48, 0x1, UPT ;  /* 0x000000013000788c */ /* 0x000fe4000bf25270 */
[----:B------:R-:W-:Y:S04]  /*67d0*/  UISETP.NE.AND UP2, UPT, UR39, 0x1, UPT ;  /* 0x000000012700788c */ /* 0x000fe8000bf45270 */
[----:B------:R-:W-:Y:S02]  /*67e0*/  UIMAD.WIDE.U32 UR6, UR9, UR60, URZ ;  /* 0x0000003c090672a5 */ /* 0x000fe4000f8e00ff */
[----:B------:R-:W-:Y:S01]  /*67f0*/  UIMAD.WIDE.U32 UR12, UR37, UR60, URZ ;  /* 0x0000003c250c72a5 */ /* 0x000fe2000f8e00ff */
[----:B------:R-:W-:Y:S02]  /*6800*/  UMOV UR4, UR5 ;  /* 0x0000000500047c82 */ /* 0x000fe40008000000 */
[----:B-1----:R-:W-:Y:S02]  /*6810*/  USHF.R.U32.HI UR8, URZ, UR14, UR4 ;  /* 0x0000000eff087299 */ /* 0x002fe40008011604 */
[----:B------:R-:W-:Y:S01]  /*6820*/  UMOV UR6, UR11 ;  /* 0x0000000b00067c82 */ /* 0x000fe20008000000 */
[----:B------:R-:W-:Y:S02]  /*6830*/  UMOV UR4, UR7 ;  /* 0x0000000700047c82 */ /* 0x000fe40008000000 */
[----:B------:R-:W-:Y:S02]  /*6840*/  USHF.R.U32.HI UR5, URZ, UR61, UR4 ;  /* 0x0000003dff057299 */ /* 0x000fe40008011604 */
[----:B------:R-:W-:Y:S02]  /*6850*/  USEL UR4, UR57, UR8, !UP0 ;  /* 0x0000000839047287 */ /* 0x000fe4000c000000 */
[----:B------:R-:W-:Y:S02]  /*6860*/  USHF.R.U32.HI UR8, URZ, UR14, UR6 ;  /* 0x0000000eff087299 */ /* 0x000fe40008011606 */
[----:B------:R-:W-:Y:S02]  /*6870*/  UIMAD.WIDE.U32 UR6, UR4, UR46, URZ ;  /* 0x0000002e040672a5 */ /* 0x000fe4000f8e00ff */
[----:B------:R-:W-:Y:S02]  /*6880*/  USEL UR9, UR9, UR5, !UP1 ;  /* 0x0000000509097287 */ /* 0x000fe4000c800000 */
[----:B------:R-:W-:Y:S02]  /*6890*/  USEL UR8, UR36, UR8, !UP0 ;  /* 0x0000000824087287 */ /* 0x000fe4000c000000 */
[----:B------:R-:W-:Y:S01]  /*68a0*/  UIMAD.WIDE.U32 UR10, UR9, UR46, URZ ;  /* 0x0000002e090a72a5 */ /* 0x000fe2000f8e00ff */
[----:B------:R-:W-:Y:S01]  /*68b0*/  UMOV UR6, UR7 ;  /* 0x0000000700067c82 */ /* 0x000fe20008000000 */
[----:B------:R-:W-:Y:S01]  /*68c0*/  UMOV UR5, UR13 ;  /* 0x0000000d00057c82 */ /* 0x000fe20008000000 */
[----:B------:R-:W-:Y:S02]  /*68d0*/  @UP2 USHF.R.U32.HI UR4, URZ, UR47, UR6 ;  /* 0x0000002fff042299 */ /* 0x000fe40008011606 */
[----:B------:R-:W-:Y:S02]  /*68e0*/  USHF.R.U32.HI UR5, URZ, UR61, UR5 ;  /* 0x0000003dff057299 */ /* 0x000fe40008011605 */
[----:B------:R-:W-:Y:S02]  /*68f0*/  UIMAD UR4, UR39, UR4, URZ ;  /* 0x00000004270472a4 */ /* 0x000fe4000f8e02ff */
[----:B------:R-:W-:Y:S02]  /*6900*/  USEL UR5, UR37, UR5, !UP1 ;  /* 0x0000000525057287 */ /* 0x000fe4000c800000 */
[----:B------:R-:W-:Y:S01]  /*6910*/  UISETP.GE.AND UP0, UPT, UR8, UR4, UPT ;  /* 0x000000040800728c */ /* 0x000fe2000bf06270 */
[----:B------:R-:W-:Y:S01]  /*6920*/  UMOV UR6, UR11 ;  /* 0x0000000b00067c82 */ /* 0x000fe20008000000 */
[----:B------:R-:W-:Y:S02]  /*6930*/  UIMAD.WIDE.U32 UR10, UR8, UR46, URZ ;  /* 0x0000002e080a72a5 */ /* 0x000fe4000f8e00ff */
[----:B------:R-:W-:Y:S04]  /*6940*/  @UP2 USHF.R.U32.HI UR9, URZ, UR47, UR6 ;  /* 0x0000002fff092299 */ /* 0x000fe80008011606 */
[----:B------:R-:W-:Y:S01]  /*6950*/  UIMAD UR6, UR39, UR9, URZ ;  /* 0x00000009270672a4 */ /* 0x000fe2000f8e02ff */
[----:B------:R-:W-:Y:S03]  /*6960*/  UMOV UR4, UR11 ;  /* 0x0000000b00047c82 */ /* 0x000fe60008000000 */
[----:B------:R-:W-:Y:S02]  /*6970*/  UISETP.GE.OR UP0, UPT, UR5, UR6, UP0 ;  /* 0x000000060500728c */ /* 0x000fe40008706670 */
[----:B------:R-:W-:Y:S02]  /*6980*/  USHF.R.U32.HI UR4, URZ, UR47, UR4 ;  /* 0x0000002fff047299 */ /* 0x000fe40008011604 */
[----:B------:R-:W-:Y:S02]  /*6990*/  UIMAD.WIDE.U32 UR6, UR5, UR46, URZ ;  /* 0x0000002e050672a5 */ /* 0x000fe4000f8e00ff */
[----:B------:R-:W-:Y:S02]  /*69a0*/  USEL UR11, UR8, UR4, !UP2 ;  /* 0x00000004080b7287 */ /* 0x000fe4000d000000 */
[----:B------:R-:W-:Y:S02]  /*69b0*/  UIADD3 UR6, UPT, UPT, -UR5, URZ, URZ ;  /* 0x000000ff05067290 */ /* 0x000fe4000fffe1ff */
[----:B------:R-:W-:Y:S02]  /*69c0*/  UIADD3 UR10, UPT, UPT, -UR11, URZ, URZ ;  /* 0x000000ff0b0a7290 */ /* 0x000fe4000fffe1ff */
[----:B------:R-:W-:Y:S02]  /*69d0*/  UIMAD UR6, UR48, UR6, UR37 ;  /* 0x00000006300672a4 */ /* 0x000fe4000f8e0225 */
[----:B------:R-:W-:Y:S01]  /*69e0*/  UIMAD UR10, UR39, UR10, UR8 ;  /* 0x0000000a270a72a4 */ /* 0x000fe2000f8e0208 */
[----:B------:R-:W-:Y:S01]  /*69f0*/  @!UP0 UMOV UR4, UR7 ;  /* 0x0000000700048c82 */ /* 0x000fe20008000000 */
[----:B------:R-:W-:Y:S02]  /*6a00*/  UIADD3 UR7, UPT, UPT, -UR8, URZ, URZ ;  /* 0x000000ff08077290 */ /* 0x000fe4000fffe1ff */
[----:B------:R-:W-:Y:S04]  /*6a10*/  @!UP0 USHF.R.U32.HI UR4, URZ, UR47, UR4 ;  /* 0x0000002fff048299 */ /* 0x000fe80008011604 */
[----:B------:R-:W-:Y:S04]  /*6a20*/  @!UP0 USEL UR4, UR5, UR4, !UP2 ;  /* 0x0000000405048287 */ /* 0x000fe8000d000000 */
[----:B------:R-:W-:Y:S02]  /*6a30*/  @!UP0 UIMAD UR9, UR9, UR10, UR4 ;  /* 0x0000000a090982a4 */ /* 0x000fe4000f8e0204 */
[----:B------:R-:W-:Y:S02]  /*6a40*/  @!UP0 UIADD3 UR10, UPT, UPT, UR11, -UR4, URZ ;  /* 0x800000040b0a8290 */ /* 0x000fe4000fffe0ff */
[----:B------:R-:W-:Y:S02]  /*6a50*/  UIMAD UR4, UR62, UR7, UR36 ;  /* 0x000000073e0472a4 */ /* 0x000fe4000f8e0224 */
[----:B------:R-:W-:Y:S03]  /*6a60*/  @!UP0 UIMAD UR8, UR10, UR39, UR5 ;  /* 0x000000270a0882a4 */ /* 0x000fe6000f8e0205 */
[----:B------:R-:W-:Y:S02]  /*6a70*/  @!UP0 UMOV UR5, UR9 ;  /* 0x0000000900058c82 */ /* 0x000fe40008000000 */
[----:B------:R-:W-:Y:S02]  /*6a80*/  UIMAD UR37, UR5, UR48, UR6 ;  /* 0x00000030052572a4 */ /* 0x000fe4000f8e0206 */
[----:B------:R-:W-:Y:S11]  /*6a90*/  UIMAD UR36, UR8, UR62, UR4 ;  /* 0x0000003e082472a4 */ /* 0x000ff6000f8e0204 */
[----:B------:R-:W-:Y:S01]  /*6aa0*/  @!UPT UIADD3 URZ, UPT, UPT, URZ, URZ, URZ ;  /* 0x000000fffffff290 */ /* 0x000fe2000fffe0ff */
.L_x_109:
[----:B------:R-:W-:Y:S01]  /*6ab0*/  UISETP.NE.AND UP0, UPT, UR38, 0x1, UPT ;  /* 0x000000012600788c */ /* 0x000fe2000bf05270 */
[----:B------:R-:W-:Y:S01]  /*6ac0*/  @P0 SHF.R.U32.HI R4, RZ, 0x10, R5 ;  /* 0x00000010ff040819 */ /* 0x000fe20000011605 */
[----:B------:R-:W-:Y:S01]  /*6ad0*/  USHF.L.U32 UR41, UR23, 0x6, URZ ;  /* 0x0000000617297899 */ /* 0x000fe200080006ff */
[----:B------:R-:W-:Y:S02]  /*6ae0*/  R2UR UR11, R99 ;  /* 0x00000000630b72ca */ /* 0x000fe400000e0000 */
[----:B------:R-:W-:Y:S06]  /*6af0*/  @P0 R2UR UR11, R4 ;  /* 0x00000000040b02ca */ /* 0x000fec00000e0000 */
[----:B------:R-:W1:Y:S07]  /*6b00*/  @!UP0 LDCU.128 UR12, c[0x0][0xc10] ;  /* 0x00018200ff0c87ac */ /* 0x000e6e0008000c00 */
[----:B------:R-:W-:Y:S01]  /*6b10*/  IMAD.U32 R99, RZ, RZ, UR11 ;  /* 0x0000000bff637e24 */ /* 0x000fe2000f8e00ff */
[----:B------:R-:W2:Y:S01]  /*6b20*/  @!UP0 LDCU UR5, c[0x0][0xc0c] ;  /* 0x00018180ff0587ac */ /* 0x000ea20008000800 */
[----:B------:R-:W3:Y:S01]  /*6b30*/  @!UP0 LDCU UR10, c[0x0][0xc20] ;  /* 0x00018400ff0a87ac */ /* 0x000ee20008000800 */
[----:B------:R-:W-:Y:S02]  /*6b40*/  UIADD3 UR11, UPT, UPT, UR50, 0x200, URZ ;  /* 0x00000200320b7890 */ /* 0x000fe4000fffe0ff */
[----:B-1----:R-:W-:Y:S02]  /*6b50*/  UIMAD.WIDE.U32 UR8, UR37, UR12, URZ ;  /* 0x0000000c250872a5 */ /* 0x002fe4000f8e00ff */
[----:B------:R-:W-:Y:S02]  /*6b60*/  UIMAD.WIDE.U32 UR6, UR36, UR15, URZ ;  /* 0x0000000f240672a5 */ /* 0x000fe4000f8e00ff */
[----:B------:R-:W-:Y:S03]  /*6b70*/  @!UP0 UISETP.NE.AND UP1, UPT, UR14, 0x1, UPT ;  /* 0x000000010e00888c */ /* 0x000fe6000bf25270 */
[----:B------:R-:W-:Y:S01]  /*6b80*/  @!UP0 UMOV UR4, UR9 ;  /* 0x0000000900048c82 */ /* 0x000fe20008000000 */
[----:B--2---:R-:W-:Y:S02]  /*6b90*/  @!UP0 UISETP.NE.AND UP2, UPT, UR5, 0x1, UPT ;  /* 0x000000010500888c */ /* 0x004fe4000bf45270 */
[----:B------:R-:W-:Y:S01]  /*6ba0*/  @!UP0 USHF.R.U32.HI UR4, URZ, UR13, UR4 ;  /* 0x0000000dff048299 */ /* 0x000fe20008011604 */
[----:B------:R-:W-:Y:S02]  /*6bb0*/  @!UP0 UMOV UR6, UR7 ;  /* 0x0000000700068c82 */ /* 0x000fe40008000000 */
[----:B---3--:R-:W-:Y:S02]  /*6bc0*/  @!UP0 USHF.R.U32.HI UR6, URZ, UR10, UR6 ;  /* 0x0000000aff068299 */ /* 0x008fe40008011606 */
[----:B------:R-:W-:Y:S02]  /*6bd0*/  @!UP0 USEL UR7, UR37, UR4, !UP2 ;  /* 0x0000000425078287 */ /* 0x000fe4000d000000 */
[----:B------:R-:W-:Y:S04]  /*6be0*/  @!UP0 USEL UR6, UR36, UR6, !UP1 ;  /* 0x0000000624068287 */ /* 0x000fe8000c800000 */
[----:B------:R-:W-:Y:S02]  /*6bf0*/  @!UP0 UIADD3 UR4, UPT, UPT, -UR7, UR6, URZ ;  /* 0x0000000607048290 */ /* 0x000fe4000fffe1ff */
[----:B------:R-:W-:Y:S02]  /*6c00*/  @!UP0 UIADD3 UR6, UPT, UPT, UR7, -UR6, URZ ;  /* 0x8000000607068290 */ /* 0x000fe4000fffe0ff */
[----:B------:R-:W-:Y:S02]  /*6c10*/  @!UP0 UIMAD UR37, UR4, UR5, UR37 ;  /* 0x00000005042582a4 */ /* 0x000fe4000f8e0225 */
[----:B------:R-:W-:Y:S02]  /*6c20*/  @!UP0 UIMAD UR36, UR6, UR14, UR36 ;  /* 0x0000000e062482a4 */ /* 0x000fe4000f8e0224 */
[----:B------:R-:W-:Y:S09]  /*6c30*/  ULOP3.LUT UP0, URZ, UR11, 0x1b0, URZ, 0xc0, !UPT ;  /* 0x000001b00bff7892 */ /* 0x000ff2000f80c0ff */
[----:B------:R-:W-:Y:S05]  /*6c40*/  BRA.U !UP0, `(.L_x_110) ;  /* 0x00000001087c7547 */ /* 0x000fea000b800000 */
[----:B------:R-:W1:Y:S01]  /*6c50*/  LDCU.64 UR8, c[0x4][0x80] ;  /* 0x01001000ff0877ac */ /* 0x000e620008000a00 */
[----:B------:R-:W-:Y:S01]  /*6c60*/  MOV R16, 0x0 ;  /* 0x0000000000107802 */ /* 0x000fe20000000f00 */
[----:B------:R-:W-:Y:S02]  /*6c70*/  HFMA2 R12, -RZ, RZ, 0, 5.9604644775390625e-08 ;  /* 0x00000001ff0c7431 */ /* 0x000fe400000001ff */
[----:B------:R-:W-:Y:S01]  /*6c80*/  IMAD.MOV.U32 R8, RZ, RZ, 0x70 ;  /* 0x00000070ff087424 */ /* 0x000fe200078e00ff */
[----:B------:R2:W3:Y:S01]  /*6c90*/  LDC.64 R14, c[0x4][R16] ;  /* 0x01000000100e7b82 */ /* 0x0004e20000000a00 */
[----:B------:R-:W4:Y:S01]  /*6ca0*/  LDCU.64 UR6, c[0x4][0x88] ;  /* 0x01001100ff0677ac */ /* 0x000f220008000a00 */
[----:B------:R-:W-:Y:S01]  /*6cb0*/  IMAD.MOV.U32 R13, RZ, RZ, RZ ;  /* 0x000000ffff0d7224 */ /* 0x000fe200078e00ff */
[----:B------:R-:W2:Y:S01]  /*6cc0*/  LDCU.64 UR4, c[0x4][0x8] ;  /* 0x01000100ff0477ac */ /* 0x000ea20008000a00 */
[----:B-1----:R-:W-:Y:S01]  /*6cd0*/  MOV R5, UR9 ;  /* 0x0000000900057c02 */ /* 0x002fe20008000f00 */
[----:B------:R-:W-:Y:S01]  /*6ce0*/  IMAD.U32 R4, RZ, RZ, UR8 ;  /* 0x00000008ff047e24 */ /* 0x000fe2000f8e00ff */
[----:B----4-:R-:W-:Y:S01]  /*6cf0*/  MOV R7, UR7 ;  /* 0x0000000700077c02 */ /* 0x010fe20008000f00 */
[----:B------:R-:W-:Y:S01]  /*6d00*/  IMAD.U32 R6, RZ, RZ, UR6 ;  /* 0x00000006ff067e24 */ /* 0x000fe2000f8e00ff */
[----:B--2---:R-:W-:Y:S01]  /*6d10*/  MOV R11, UR5 ;  /* 0x00000005000b7c02 */ /* 0x004fe20008000f00 */
[----:B------:R-:W-:Y:S02]  /*6d20*/  IMAD.U32 R10, RZ, RZ, UR4 ;  /* 0x00000004ff0a7e24 */ /* 0x000fe4000f8e00ff */
[----:B------:R-:W-:Y:S07]  /*6d30*/  LEPC R20, `(.L_x_111) ;  /* 0x000000001014794e */ /* 0x000fee0000000000 */
[----:B---3-5:R-:W-:Y:S05]  /*6d40*/  CALL.ABS.NOINC R14 ;  /* 0x000000000e007343 */ /* 0x028fea0003c00000 */
.L_x_111:
[----:B------:R-:W1:Y:S01]  /*6d50*/  LDCU.64 UR8, c[0x4][0x80] ;  /* 0x01001000ff0877ac */ /* 0x000e620008000a00 */
[----:B------:R-:W2:Y:S01]  /*6d60*/  LDC.64 R16, c[0x4][R16] ;  /* 0x0100000010107b82 */ /* 0x000ea20000000a00 */
[----:B------:R-:W-:Y:S02]  /*6d70*/  HFMA2 R12, -RZ, RZ, 0, 5.9604644775390625e-08 ;  /* 0x00000001ff0c7431 */ /* 0x000fe400000001ff */
[----:B------:R-:W-:Y:S02]  /*6d80*/  IMAD.MOV.U32 R8, RZ, RZ, 0x70 ;  /* 0x00000070ff087424 */ /* 0x000fe400078e00ff */
[----:B------:R-:W-:Y:S01]  /*6d90*/  IMAD.MOV.U32 R13, RZ, RZ, RZ ;  /* 0x000000ffff0d7224 */ /* 0x000fe200078e00ff */
[----:B------:R-:W3:Y:S01]  /*6da0*/  LDCU.64 UR6, c[0x4][0x88] ;  /* 0x01001100ff0677ac */ /* 0x000ee20008000a00 */
[----:B------:R-:W4:Y:S01]  /*6db0*/  LDCU.64 UR4, c[0x4][0x8] ;  /* 0x01000100ff0477ac */ /* 0x000f220008000a00 */
[----:B-1----:R-:W-:Y:S02]  /*6dc0*/  MOV R4, UR8 ;  /* 0x0000000800047c02 */ /* 0x002fe40008000f00 */
[----:B------:R-:W-:Y:S02]  /*6dd0*/  MOV R5, UR9 ;  /* 0x0000000900057c02 */ /* 0x000fe40008000f00 */
[----:B---3--:R-:W-:Y:S01]  /*6de0*/  MOV R7, UR7 ;  /* 0x0000000700077c02 */ /* 0x008fe20008000f00 */
[----:B------:R-:W-:Y:S01]  /*6df0*/  IMAD.U32 R6, RZ, RZ, UR6 ;  /* 0x00000006ff067e24 */ /* 0x000fe2000f8e00ff */
[----:B----4-:R-:W-:Y:S01]  /*6e00*/  MOV R11, UR5 ;  /* 0x00000005000b7c02 */ /* 0x010fe20008000f00 */
[----:B------:R-:W-:Y:S02]  /*6e10*/  IMAD.U32 R10, RZ, RZ, UR4 ;  /* 0x00000004ff0a7e24 */ /* 0x000fe4000f8e00ff */
[----:B------:R-:W-:Y:S07]  /*6e20*/  LEPC R20, `(.L_x_110) ;  /* 0x000000001014794e */ /* 0x000fee0000000000 */
[----:B--2---:R-:W-:Y:S05]  /*6e30*/  CALL.ABS.NOINC R16 ;  /* 0x0000000010007343 */ /* 0x004fea0003c00000 */
.L_x_110:
[----:B------:R-:W-:Y:S02]  /*6e40*/  R2UR UR6, R94 ;  /* 0x000000005e0672ca */ /* 0x000fe400000e0000 */
[----:B------:R-:W-:Y:S02]  /*6e50*/  R2UR UR5, R90 ;  /* 0x000000005a0572ca */ /* 0x000fe400000e0000 */
[----:B------:R-:W-:Y:S02]  /*6e60*/  R2UR UR4, R89 ;  /* 0x00000000590472ca */ /* 0x000fe400000e0000 */
[----:B------:R-:W-:Y:S02]  /*6e70*/  ISETP.NE.U32.AND P4, PT, R78, RZ, PT ;  /* 0x000000ff4e00720c */ /* 0x000fe40003f85070 */
[----:B------:R-:W-:Y:S02]  /*6e80*/  ISETP.NE.U32.AND P2, PT, RZ, UR58, PT ;  /* 0x0000003aff007c0c */ /* 0x000fe4000bf45070 */
[----:B------:R-:W-:Y:S02]  /*6e90*/  ISETP.NE.AND.EX P4, PT, R79, RZ, PT, P4 ;  /* 0x000000ff4f00720c */ /* 0x000fe40003f85340 */
[----:B------:R-:W-:Y:S01]  /*6ea0*/  ISETP.NE.AND.EX P2, PT, RZ, UR59, PT, P2 ;  /* 0x0000003bff007c0c */ /* 0x000fe2000bf45320 */
[----:B------:R-:W-:Y:S02]  /*6eb0*/  UISETP.NE.AND UP2, UPT, UR6, URZ, UPT ;  /* 0x000000ff0600728c */ /* 0x000fe4000bf45270 */
[----:B------:R-:W-:Y:S04]  /*6ec0*/  UISETP.NE.U32.AND UP0, UPT, UR5, URZ, UPT ;  /* 0x000000ff0500728c */ /* 0x000fe8000bf05070 */
[----:B------:R-:W-:Y:S01]  /*6ed0*/  UISETP.NE.AND.EX UP1, UPT, UR4, URZ, UPT, UP0 ;  /* 0x000000ff0400728c */ /* 0x000fe2000bf25300 */
[----:B------:R-:W-:Y:S01]  /*6ee0*/  PLOP3.LUT P1, PT, PT, PT, UP2, 0x80, 0x8 ;  /* 0x000000000008781c */ /* 0x000fe20003f2f028 */
[----:B------:R-:W-:Y:S03]  /*6ef0*/  UPLOP3.LUT UP0, UPT, UPT, UPT, UPT, 0x40, 0x4 ;  /* 0x000000000004789c */ /* 0x000fe60003f0e870 */
[----:B------:R-:W-:Y:S06]  /*6f00*/  @UP2 UPLOP3.LUT UP0, UPT, UPT, UPT, UP1, 0x80, 0x8 ;  /* 0x000000000008289c */ /* 0x000fec0003f0f010 */
[----:B------:R-:W-:Y:S01]  /*6f10*/  PLOP3.LUT P0, PT, PT, PT, UP0, 0x80, 0x8 ;  /* 0x000000000008781c */ /* 0x000fe20003f0f008 */
[----:B------:R-:W-:Y:S01]  /*6f20*/  @!UPT UIADD3 URZ, UPT, UPT, URZ, URZ, URZ ;  /* 0x000000fffffff290 */ /* 0x000fe2000fffe0ff */
[----:B------:R-:W-:Y:S11]  /*6f30*/  BRA.U !UP1, `(.L_x_112) ;  /* 0x0000000109407547 */ /* 0x000ff6000b800000 */
[----:B------:R-:W-:Y:S01]  /*6f40*/  UISETP.NE.U32.AND UP0, UPT, UR58, URZ, UPT ;  /* 0x000000ff3a00728c */ /* 0x000fe2000bf05070 */
[----:B------:R-:W-:Y:S01]  /*6f50*/  R2UR UR6, R90 ;  /* 0x000000005a0672ca */ /* 0x000fe200000e0000 */
[----:B------:R-:W1:Y:S01]  /*6f60*/  LDCU.64 UR8, c[0x0][0x358] ;  /* 0x00006b00ff0877ac */ /* 0x000e620008000a00 */
[----:B------:R-:W-:Y:S02]  /*6f70*/  HFMA2 R87, -RZ, RZ, 0, 5.9604644775390625e-08 ;  /* 0x00000001ff577431 */ /* 0x000fe400000001ff */
[----:B------:R-:W-:Y:S01]  /*6f80*/  IMAD.MOV.U32 R0, RZ, RZ, 0x1 ;  /* 0x00000001ff007424 */ /* 0x000fe200078e00ff */
[----:B------:R-:W-:Y:S06]  /*6f90*/  UISETP.NE.AND.EX UP0, UPT, UR59, URZ, UPT, UP0 ;  /* 0x000000ff3b00728c */ /* 0x000fec000bf05300 */
[----:B------:R-:W-:Y:S05]  /*6fa0*/  PLOP3.LUT P3, PT, PT, PT, UP0, 0x80, 0x8 ;  /* 0x000000000008781c */ /* 0x000fea0003f6f008 */
[----:B------:R-:W2:Y:S01]  /*6fb0*/  @UP0 LDCU.64 UR4, c[0x0][0x988] ;  /* 0x00013100ff0407ac */ /* 0x000ea20008000a00 */
[----:B------:R-:W-:Y:S07]  /*6fc0*/  @UP0 UIMAD UR6, UR54, UR6, URZ ;  /* 0x00000006360602a4 */ /* 0x000fee000f8e02ff */
[----:B------:R-:W-:Y:S01]  /*6fd0*/  @!P3 PRMT R87, R0, 0x7610, R87 ;  /* 0x000076100057b816 */ /* 0x000fe20000000057 */
[----:B--2---:R-:W-:Y:S06]  /*6fe0*/  @UP0 UIMAD.WIDE UR4, UR6, 0x4, UR4 ;  /* 0x00000004060408a5 */ /* 0x004fec000f8e0204 */
[----:B------:R-:W-:Y:S02]  /*6ff0*/  IMAD.U32 R4, RZ, RZ, UR4 ;  /* 0x00000004ff047e24 */ /* 0x000fe4000f8e00ff */
[----:B------:R-:W-:Y:S03]  /*7000*/  IMAD.U32 R5, RZ, RZ, UR5 ;  /* 0x00000005ff057e24 */ /* 0x000fe6000f8e00ff */
[----:B------:R-:W2:Y:S02]  /*7010*/  @!UP0 LDCU UR4, c[0x0][0x980] ;  /* 0x00013000ff0487ac */ /* 0x000ea40008000800 */
[----:B-1---5:R1:W5:Y:S02]  /*7020*/  @P3 LDG.E R41, desc[UR8][R4.64] ;  /* 0x0000000804293981 */ /* 0x022364000c1e1900 */
[----:B-12---:R-:W-:Y:S02]  /*7030*/  @!P3 MOV R41, UR4 ;  /* 0x000000040029bc02 */ /* 0x006fe40008000f00 */
.L_x_112:
[----:B------:R-:W-:Y:S05]  /*7040*/  @!P4 BRA `(.L_x_113) ;  /* 0x000000000024c947 */ /* 0x000fea0003800000 */
[----:B------:R-:W-:Y:S01]  /*7050*/  ISETP.NE.U32.AND P3, PT, R76, RZ, PT ;  /* 0x000000ff4c00720c */ /* 0x000fe20003f65070 */
[----:B------:R-:W1:Y:S03]  /*7060*/  LDCU.64 UR4, c[0x0][0x358] ;  /* 0x00006b00ff0477ac */ /* 0x000e660008000a00 */
[----:B------:R-:W-:Y:S11]  /*7070*/  ISETP.NE.AND.EX P3, PT, R77, RZ, PT, P3 ;  /* 0x000000ff4d00720c */ /* 0x000ff60003f65330 */
[----:B------:R-:W-:Y:S02]  /*7080*/  @!UPT UIADD3 URZ, UPT, UPT, URZ, URZ, URZ ;  /* 0x000000fffffff290 */ /* 0x000fe4000fffe0ff */
[----:B------:R-:W2:Y:S01]  /*7090*/  @P3 LDC.64 R4, c[0x0][0x9a8] ;  /* 0x00026a00ff043b82 */ /* 0x000ea20000000a00 */
[----:B------:R-:W-:Y:S04]  /*70a0*/  @P3 IMAD R0, R78, UR54, RZ ;  /* 0x000000364e003c24 */ /* 0x000fe8000f8e02ff */
[----:B--2---:R-:W-:Y:S05]  /*70b0*/  @P3 IMAD.WIDE R4, R0, 0x4, R4 ;  /* 0x0000000400043825 */ /* 0x004fea00078e0204 */
[----:B-1---5:R1:W5:Y:S02]  /*70c0*/  @P3 LDG.E R38, desc[UR4][R4.64] ;  /* 0x0000000404263981 */ /* 0x022364000c1e1900 */
[----:B-1----:R-:W2:Y:S02]  /*70d0*/  @!P3 LDC R38, c[0x0][0x9a0] ;  /* 0x00026800ff26bb82 */ /* 0x002ea40000000800 */
.L_x_113:
[----:B------:R-:W-:Y:S01]  /*70e0*/  ULOP3.LUT UR4, UR56, 0x1, URZ, 0x3c, !UPT ;  /* 0x0000000138047892 */ /* 0x000fe2000f8e3cff */
[----:B-----5:R-:W-:Y:S01]  /*70f0*/  FSETP.NEU.AND P3, PT, R41, RZ, PT ;  /* 0x000000ff2900720b */ /* 0x020fe20003f6d000 */
[----:B------:R-:W1:Y:S01]  /*7100*/  LDCU.128 UR8, c[0x0][0xb80] ;  /* 0x00017000ff0877ac */ /* 0x000e620008000c00 */
[----:B------:R-:W-:Y:S01]  /*7110*/  IMAD.U32 R113, RZ, RZ, UR51 ;  /* 0x00000033ff717e24 */ /* 0x000fe2000f8e00ff */
[----:B------:R-:W-:Y:S01]  /*7120*/  SEL R5, RZ, 0xffffffff, P2 ;  /* 0xffffffffff057807 */ /* 0x000fe20001000000 */
[----:B------:R-:W-:Y:S01]  /*7130*/  IMAD.SHL.U32 R101, R96, 0x10, RZ ;  /* 0x0000001060657824 */ /* 0x000fe200078e00ff */
[----:B------:R-:W-:Y:S01]  /*7140*/  @P1 LOP3.LUT P2, RZ, R87, 0xff, RZ, 0xc0, !PT ;  /* 0x000000ff57ff1812 */ /* 0x000fe2000784c0ff */
[----:B------:R-:W-:Y:S01]  /*7150*/  IMAD.U32 R46, RZ, RZ, UR4 ;  /* 0x00000004ff2e7e24 */ /* 0x000fe2000f8e00ff */
[----:B------:R-:W-:Y:S01]  /*7160*/  @P1 SEL R4, RZ, 0xffffffff, P3 ;  /* 0xffffffffff041807 */ /* 0x000fe20001800000 */
[----:B------:R-:W-:Y:S01]  /*7170*/  IMAD.SHL.U32 R113, R113, 0x2000, RZ ;  /* 0x0000200071717824 */ /* 0x000fe200078e00ff */
[----:B------:R-:W3:Y:S01]  /*7180*/  LDCU.128 UR16, c[0x0][0xb90] ;  /* 0x00017200ff1077ac */ /* 0x000ee20008000c00 */
[----:B------:R-:W-:Y:S01]  /*7190*/  IMAD.SHL.U32 R100, R95, 0x10, RZ ;  /* 0x000000105f647824 */ /* 0x000fe200078e00ff */
[----:B------:R-:W-:Y:S01]  /*71a0*/  @P0 SEL R4, R5, R4, !P2 ;  /* 0x0000000405040207 */ /* 0x000fe20005000000 */
[----:B------:R-:W-:Y:S01]  /*71b0*/  IMAD.IADD R103, R98, 0x1, R113 ;  /* 0x0000000162677824 */ /* 0x000fe200078e0271 */
[----:B------:R-:W-:Y:S01]  /*71c0*/  LEA R108, R36, UR50, 0x3 ;  /* 0x00000032246c7c11 */ /* 0x000fe2000f8e18ff */
[----:B------:R-:W-:Y:S01]  /*71d0*/  IMAD.MOV.U32 R114, RZ, RZ, 0x1 ;  /* 0x00000001ff727424 */ /* 0x000fe200078e00ff */
[----:B------:R-:W-:Y:S01]  /*71e0*/  @P1 LOP3.LUT R4, R4, 0x1, RZ, 0xc0, !PT ;  /* 0x0000000104041812 */ /* 0x000fe200078ec0ff */
[----:B------:R-:W-:Y:S01]  /*71f0*/  IMAD.IADD R112, R103, 0x1, R101 ;  /* 0x0000000167707824 */ /* 0x000fe200078e0265 */
[----:B------:R-:W-:Y:S01]  /*7200*/  SHF.L.U32 R3, R85, 0x1f, RZ ;  /* 0x0000001f55037819 */ /* 0x000fe200000006ff */
[----:B------:R-:W-:Y:S01]  /*7210*/  USHF.L.U32 UR12, UR53, 0x7, URZ ;  /* 0x00000007350c7899 */ /* 0x000fe200080006ff */
[----:B------:R-:W-:Y:S01]  /*7220*/  ISETP.NE.U32.OR P5, PT, R4, 0x1, !P1 ;  /* 0x000000010400780c */ /* 0x000fe20004fa5470 */
[----:B------:R-:W-:Y:S01]  /*7230*/  IMAD.U32 R4, RZ, RZ, UR51 ;  /* 0x00000033ff047e24 */ /* 0x000fe2000f8e00ff */
[----:B------:R-:W4:Y:S01]  /*7240*/  LDCU UR13, c[0x0][0xba0] ;  /* 0x00017400ff0d77ac */ /* 0x000f220008000800 */
[----:B------:R-:W-:Y:S01]  /*7250*/  PLOP3.LUT P2, PT, PT, PT, UP1, 0x80, 0x8 ;  /* 0x000000000008781c */ /* 0x000fe20003f4f018 */
[----:B------:R-:W-:Y:S01]  /*7260*/  BSSY B1, `(.L_x_114) ;  /* 0x000004d000017945 */ /* 0x000fe20003800000 */
[----:B------:R-:W-:Y:S01]  /*7270*/  LOP3.LUT P4, R109, R87, 0xff, RZ, 0xc0, !PT ;  /* 0x000000ff576d7812 */ /* 0x000fe2000788c0ff */
[----:B------:R-:W-:Y:S01]  /*7280*/  IMAD.U32 R107, RZ, RZ, UR12 ;  /* 0x0000000cff6b7e24 */ /* 0x000fe2000f8e00ff */
[----:B------:R-:W-:Y:S01]  /*7290*/  LEA R0, R4, UR50, 0x3 ;  /* 0x0000003204007c11 */ /* 0x000fe2000f8e18ff */
[----:B------:R-:W-:Y:S01]  /*72a0*/  IMAD.IADD R39, R37, 0x1, R2 ;  /* 0x0000000125277824 */ /* 0x000fe200078e0202 */
[----:B------:R-:W-:Y:S01]  /*72b0*/  SEL R4, RZ, 0xffffffff, P3 ;  /* 0xffffffffff047807 */ /* 0x000fe20001800000 */
[----:B------:R-:W-:Y:S01]  /*72c0*/  IMAD.U32 R115, RZ, RZ, UR51 ;  /* 0x00000033ff737e24 */ /* 0x000fe2000f8e00ff */
[----:B------:R-:W-:Y:S02]  /*72d0*/  P2R R111, PR, RZ, 0x20 ;  /* 0x00000020ff6f7803 */ /* 0x000fe40000000000 */
[----:B------:R-:W-:Y:S02]  /*72e0*/  CS2R R74, SRZ ;  /* 0x00000000004a7805 */ /* 0x000fe4000001ff00 */
[----:B------:R-:W-:Y:S02]  /*72f0*/  @P5 SHF.L.U32 R9, R46, 0x1f, RZ ;  /* 0x0000001f2e095819 */ /* 0x000fe400000006ff */
[----:B------:R-:W-:Y:S02]  /*7300*/  CS2R R72, SRZ ;  /* 0x0000000000487805 */ /* 0x000fe4000001ff00 */
[----:B------:R-:W-:Y:S02]  /*7310*/  CS2R R66, SRZ ;  /* 0x0000000000427805 */ /* 0x000fe4000001ff00 */
[----:B------:R-:W-:Y:S01]  /*7320*/  @P2 SEL R4, R5, R4, !P4 ;  /* 0x0000000405042207 */ /* 0x000fe20006000000 */
[----:B------:R-:W2:Y:S01]  /*7330*/  @P5 SYNCS.PHASECHK.TRANS64.TRYWAIT P1, [R0+URZ+0x140], R9 ;  /* 0x00014009000055a7 */ /* 0x000ea200080211ff */
[----:B-1----:R-:W-:Y:S01]  /*7340*/  UIMAD.WIDE.U32 UR4, UR12, UR9, URZ ;  /* 0x000000090c0472a5 */ /* 0x002fe2000f8e00ff */
[----:B------:R-:W-:Y:S01]  /*7350*/  CS2R R64, SRZ ;  /* 0x0000000000407805 */ /* 0x000fe2000001ff00 */
[----:B------:R-:W-:Y:S01]  /*7360*/  UISETP.NE.AND UP0, UPT, UR8, 0x1, UPT ;  /* 0x000000010800788c */ /* 0x000fe2000bf05270 */
[----:B------:R-:W-:Y:S01]  /*7370*/  IMAD.IADD R102, R103, 0x1, R100 ;  /* 0x0000000167667824 */ /* 0x000fe200078e0264 */
[----:B------:R-:W-:Y:S01]  /*7380*/  USHF.R.U32.HI UR5, URZ, UR10, UR5 ;  /* 0x0000000aff057299 */ /* 0x000fe20008011605 */
[----:B------:R-:W-:Y:S01]  /*7390*/  IMAD.IADD R47, R97, 0x1, R112 ;  /* 0x00000001612f7824 */ /* 0x000fe200078e0270 */
[----:B------:R-:W-:Y:S02]  /*73a0*/  LOP3.LUT R4, R4, 0x1, RZ, 0xc0, !PT ;  /* 0x0000000104047812 */ /* 0x000fe400078ec0ff */
[----:B------:R-:W-:Y:S01]  /*73b0*/  CS2R R58, SRZ ;  /* 0x00000000003a7805 */ /* 0x000fe2000001ff00 */
[----:B------:R-:W-:Y:S01]  /*73c0*/  USEL UR5, UR12, UR5, !UP0 ;  /* 0x000000050c057287 */ /* 0x000fe2000c000000 */
[----:B------:R-:W-:Y:S01]  /*73d0*/  CS2R R56, SRZ ;  /* 0x0000000000387805 */ /* 0x000fe2000001ff00 */
[----:B------:R-:W-:Y:S01]  /*73e0*/  UISETP.NE.AND UP0, UPT, UR11, 0x1, UPT ;  /* 0x000000010b00788c */ /* 0x000fe2000bf05270 */
[----:B------:R-:W-:Y:S01]  /*73f0*/  CS2R R50, SRZ ;  /* 0x0000000000327805 */ /* 0x000fe2000001ff00 */
[----:B---3--:R-:W-:Y:S01]  /*7400*/  UIMAD.WIDE.U32 UR6, UR5, UR16, URZ ;  /* 0x00000010050672a5 */ /* 0x008fe2000f8e00ff */
[----:B------:R-:W-:Y:S01]  /*7410*/  CS2R R48, SRZ ;  /* 0x0000000000307805 */ /* 0x000fe2000001ff00 */
[----:B------:R-:W-:Y:S01]  /*7420*/  IMAD R6, RZ, RZ, -UR5 ;  /* 0x80000005ff067e24 */ /* 0x000fe2000f8e02ff */
[----:B------:R1:W3:Y:S01]  /*7430*/  SYNCS.PHASECHK.TRANS64.TRYWAIT P0, [R108+URZ+0x190], R3 ;  /* 0x000190036c0075a7 */ /* 0x0002e200080011ff */
[----:B------:R-:W-:Y:S02]  /*7440*/  IMAD.U32 R106, RZ, RZ, UR5 ;  /* 0x00000005ff6a7e24 */ /* 0x000fe4000f8e00ff */
[----:B------:R-:W-:Y:S01]  /*7450*/  IMAD R107, R6, UR8, R107 ;  /* 0x00000008066b7c24 */ /* 0x000fe2000f8e026b */
[----:B------:R-:W-:Y:S02]  /*7460*/  UMOV UR4, UR7 ;  /* 0x0000000700047c82 */ /* 0x000fe40008000000 */
[----:B------:R-:W-:Y:S04]  /*7470*/  USHF.R.U32.HI UR4, URZ, UR17, UR4 ;  /* 0x00000011ff047299 */ /* 0x000fe80008011604 */
[----:B------:R-:W-:Y:S02]  /*7480*/  USEL UR4, UR5, UR4, !UP0 ;  /* 0x0000000405047287 */ /* 0x000fe4000c000000 */
[----:B------:R-:W-:Y:S02]  /*7490*/  UISETP.NE.AND UP0, UPT, UR18, 0x1, UPT ;  /* 0x000000011200788c */ /* 0x000fe4000bf05270 */
[----:B------:R-:W-:Y:S02]  /*74a0*/  UIMAD.WIDE.U32 UR6, UR4, UR19, URZ ;  /* 0x00000013040672a5 */ /* 0x000fe4000f8e00ff */
[----:B------:R-:W-:Y:S02]  /*74b0*/  IMAD.U32 R105, RZ, RZ, UR4 ;  /* 0x00000004ff697e24 */ /* 0x000fe4000f8e00ff */
[----:B------:R-:W-:Y:S01]  /*74c0*/  PLOP3.LUT P2, PT, PT, PT, UP0, 0x80, 0x8 ;  /* 0x000000000008781c */ /* 0x000fe20003f4f008 */
[----:B------:R-:W-:Y:S02]  /*74d0*/  IMAD R7, RZ, RZ, -UR4 ;  /* 0x80000004ff077e24 */ /* 0x000fe4000f8e02ff */
[----:B------:R-:W-:Y:S01]  /*74e0*/  UMOV UR6, UR7 ;  /* 0x0000000700067c82 */ /* 0x000fe20008000000 */
[----:B------:R-:W-:Y:S01]  /*74f0*/  IMAD.U32 R104, RZ, RZ, UR4 ;  /* 0x00000004ff687e24 */ /* 0x000fe2000f8e00ff */
[----:B----4-:R-:W-:Y:S01]  /*7500*/  USHF.R.U32.HI UR6, URZ, UR13, UR6 ;  /* 0x0000000dff067299 */ /* 0x010fe20008011606 */
[----:B------:R-:W-:Y:S05]  /*7510*/  IMAD R106, R7, UR11, R106 ;  /* 0x0000000b076a7c24 */ /* 0x000fea000f8e026a */
[----:B------:R-:W-:Y:S02]  /*7520*/  SEL R105, R105, UR6, !P2 ;  /* 0x0000000669697c07 */ /* 0x000fe4000d000000 */
[----:B------:R-:W-:Y:S03]  /*7530*/  ISETP.NE.U32.AND P2, PT, R4, 0x1, PT ;  /* 0x000000010400780c */ /* 0x000fe60003f45070 */
[----:B------:R-:W-:Y:S01]  /*7540*/  IMAD.MOV R5, RZ, RZ, -R105 ;  /* 0x000000ffff057224 */ /* 0x000fe200078e0a69 */
[----:B------:R-:W-:Y:S03]  /*7550*/  P2R R116, PR, RZ, 0x4 ;  /* 0x00000004ff747803 */ /* 0x000fe60000000000 */
[----:B------:R-:W-:Y:S01]  /*7560*/  IMAD R104, R5, UR18, R104 ;  /* 0x0000001205687c24 */ /* 0x000fe2000f8e0268 */
[----:B--2---:R-:W-:Y:S01]  /*7570*/  @P5 SEL R114, RZ, 0x1, !P1 ;  /* 0x00000001ff725807 */ /* 0x004fe20004800000 */
[----:B-1----:R-:W-:Y:S06]  /*7580*/  @!P5 BRA `(.L_x_115) ;  /* 0x000000000068d947 */ /* 0x002fec0003800000 */
[----:B------:R-:W-:Y:S01]  /*7590*/  ISETP.NE.AND P1, PT, R114, RZ, PT ;  /* 0x000000ff7200720c */ /* 0x000fe20003f25270 */
[----:B------:R-:W-:Y:S01]  /*75a0*/  BSSY B0, `(.L_x_116) ;  /* 0x000000d000007945 */ /* 0x000fe20003800000 */
[----:B------:R-:W-:Y:S02]  /*75b0*/  CS2R R50, SRZ ;  /* 0x0000000000327805 */ /* 0x000fe4000001ff00 */
[----:B------:R-:W-:Y:S02]  /*75c0*/  CS2R R48, SRZ ;  /* 0x0000000000307805 */ /* 0x000fe4000001ff00 */
[----:B------:R-:W-:Y:S02]  /*75d0*/  CS2R R58, SRZ ;  /* 0x00000000003a7805 */ /* 0x000fe4000001ff00 */
[----:B------:R-:W-:Y:S02]  /*75e0*/  CS2R R56, SRZ ;  /* 0x0000000000387805 */ /* 0x000fe4000001ff00 */
[----:B------:R-:W-:Y:S02]  /*75f0*/  CS2R R66, SRZ ;  /* 0x0000000000427805 */ /* 0x000fe4000001ff00 */
[----:B------:R-:W-:Y:S02]  /*7600*/  CS2R R64, SRZ ;  /* 0x0000000000407805 */ /* 0x000fe4000001ff00 */
[----:B------:R-:W-:Y:S02]  /*7610*/  CS2R R74, SRZ ;  /* 0x00000000004a7805 */ /* 0x000fe4000001ff00 */
[----:B------:R-:W-:Y:S01]  /*7620*/  CS2R R72, SRZ ;  /* 0x0000000000487805 */ /* 0x000fe2000001ff00 */
[----:B------:R-:W-:Y:S06]  /*7630*/  @P1 BRA `(.L_x_117) ;  /* 0x00000000000c1947 */ /* 0x000fec0003800000 */
[----:B------:R-:W-:Y:S04]  /*7640*/  SHF.L.U32 R5, R46, 0x1f, RZ ;  /* 0x0000001f2e057819 */ /* 0x000fe800000006ff */
[----:B------:R-:W1:Y:S02]  /*7650*/  SYNCS.PHASECHK.TRANS64.TRYWAIT P1, [R0+URZ+0x140], R5 ;  /* 0x00014005000075a7 */ /* 0x000e6400080211ff */
[----:B-1----:R-:W-:Y:S05]  /*7660*/  @!P1 BRA `(.L_x_118) ;  /* 0x0000002800e09947 */ /* 0x002fea0003800000 */
.L_x_117:
[----:B------:R-:W-:Y:S05]  /*7670*/  BSYNC B0 ;  /* 0x0000000000007941 */ /* 0x000fea0003800000 */
.L_x_116:
[----:B------:R-:W-:Y:S01]  /*7680*/  ISETP.NE.AND P1, PT, R116, RZ, PT ;  /* 0x000000ff7400720c */ /* 0x000fe20003f25270 */
[----:B------:R-:W-:Y:S04]  /*7690*/  UIADD3 UR4, UPT, UPT, UR51, 0x1, URZ ;  /* 0x0000000133047890 */ /* 0x000fe8000fffe0ff */
[----:B------:R-:W-:Y:S04]  /*76a0*/  UISETP.NE.AND UP0, UPT, UR4, 0x3, UPT ;  /* 0x000000030400788c */ /* 0x000fe8000bf05270 */
[----:B------:R-:W-:Y:S02]  /*76b0*/  USEL UR5, URZ, 0x1, UP0 ;  /* 0x00000001ff057887 */ /* 0x000fe40008000000 */
[----:B------:R-:W-:Y:S02]  /*76c0*/  USEL UR4, UR4, URZ, UP0 ;  /* 0x000000ff04047287 */ /* 0x000fe40008000000 */
[----:B------:R2:W4:Y:S02]  /*76d0*/  @P1 LDS.128 R48, [R103] ;  /* 0x0000000067301984 */ /* 0x0005240000000c00 */
[----:B------:R-:W-:Y:S02]  /*76e0*/  LOP3.LUT R46, R46, UR5, RZ, 0x3c, !PT ;  /* 0x000000052e2e7c12 */ /* 0x000fe4000f8e3cff */
[----:B------:R2:W1:Y:S01]  /*76f0*/  @P1 LDS.128 R56, [R112+0x10] ;  /* 0x0000100070381984 */ /* 0x0004620000000c00 */
[----:B------:R-:W-:Y:S03]  /*7700*/  IMAD.U32 R115, RZ, RZ, UR4 ;  /* 0x00000004ff737e24 */ /* 0x000fe6000f8e00ff */
[----:B------:R2:W1:Y:S04]  /*7710*/  @P1 LDS.128 R64, [R102+0x20] ;  /* 0x0000200066401984 */ /* 0x0004680000000c00 */
[----:B------:R2:W1:Y:S02]  /*7720*/  @P1 LDS.128 R72, [R47+0x10] ;  /* 0x000010002f481984 */ /* 0x0004640000000c00 */
.L_x_115:
[----:B------:R-:W-:Y:S05]  /*7730*/  BSYNC B1 ;  /* 0x0000000000017941 */ /* 0x000fea0003800000 */
.L_x_114:
[----:B-1----:R-:W-:Y:S04]  /*7740*/  SHF.R.U32.HI R5, RZ, 0x15, R39 ;  /* 0x00000015ff057819 */ /* 0x002fe80000011627 */
[----:B------:R-:W-:Y:S01]  /*7750*/  LOP3.LUT P1, RZ, R5, 0x3, R88, 0x48, !PT ;  /* 0x0000000305ff7812 */ /* 0x000fe20007824858 */
[----:B------:R-:W-:Y:S01]  /*7760*/  @!UPT UIADD3 URZ, UPT, UPT, URZ, URZ, URZ ;  /* 0x000000fffffff290 */ /* 0x000fe2000fffe0ff */
[----:B---3--:R-:W-:Y:S11]  /*7770*/  @P0 BRA `(.L_x_119) ;  /* 0x0000000000080947 */ /* 0x008ff60003800000 */
[----:B------:R-:W1:Y:S02]  /*7780*/  SYNCS.PHASECHK.TRANS64.TRYWAIT P0, [R108+URZ+0x190], R3 ;  /* 0x000190036c0075a7 */ /* 0x000e6400080011ff */
[----:B-1----:R-:W-:Y:S05]  /*7790*/  @!P0 BRA `(.L_x_120) ;  /* 0x0000002800a88947 */ /* 0x002fea0003800000 */
.L_x_119:
[----:B------:R-:W-:Y:S05]  /*77a0*/  @!P1 BRA `(.L_x_121) ;  /* 0x0000000000409947 */ /* 0x000fea0003800000 */
[----:B------:R-:W3:Y:S01]  /*77b0*/  LDCU.64 UR8, c[0x4][0x70] ;  /* 0x01000e00ff0877ac */ /* 0x000ee20008000a00 */
[----:B-1----:R-:W-:Y:S01]  /*77c0*/  MOV R3, 0x0 ;  /* 0x0000000000037802 */ /* 0x002fe20000000f00 */
[----:B------:R-:W-:Y:S02]  /*77d0*/  HFMA2 R12, -RZ, RZ, 0, 5.9604644775390625e-08 ;  /* 0x00000001ff0c7431 */ /* 0x000fe400000001ff */
[----:B------:R-:W-:Y:S02]  /*77e0*/  IMAD.MOV.U32 R8, RZ, RZ, 0x192 ;  /* 0x00000192ff087424 */ /* 0x000fe400078e00ff */
[----:B------:R-:W-:Y:S01]  /*77f0*/  IMAD.MOV.U32 R13, RZ, RZ, RZ ;  /* 0x000000ffff0d7224 */ /* 0x000fe200078e00ff */
[----:B------:R-:W1:Y:S01]  /*7800*/  LDCU.64 UR6, c[0x4][0x78] ;  /* 0x01000f00ff0677ac */ /* 0x000e620008000a00 */
[----:B------:R-:W2:Y:S01]  /*7810*/  LDC.64 R2, c[0x4][R3] ;  /* 0x0100000003027b82 */ /* 0x000ea20000000a00 */
[----:B------:R-:W5:Y:S01]  /*7820*/  LDCU.64 UR4, c[0x4][0x10] ;  /* 0x01000200ff0477ac */ /* 0x000f620008000a00 */
[----:B---3--:R-:W-:Y:S01]  /*7830*/  MOV R5, UR9 ;  /* 0x0000000900057c02 */ /* 0x008fe20008000f00 */
[----:B------:R-:W-:Y:S01]  /*7840*/  IMAD.U32 R4, RZ, RZ, UR8 ;  /* 0x00000008ff047e24 */ /* 0x000fe2000f8e00ff */
[----:B-1----:R-:W-:Y:S01]  /*7850*/  MOV R7, UR7 ;  /* 0x0000000700077c02 */ /* 0x002fe20008000f00 */
[----:B------:R-:W-:Y:S01]  /*7860*/  IMAD.U32 R6, RZ, RZ, UR6 ;  /* 0x00000006ff067e24 */ /* 0x000fe2000f8e00ff */
[----:B-----5:R-:W-:Y:S01]  /*7870*/  MOV R11, UR5 ;  /* 0x00000005000b7c02 */ /* 0x020fe20008000f00 */
[----:B------:R-:W-:Y:S02]  /*7880*/  IMAD.U32 R10, RZ, RZ, UR4 ;  /* 0x00000004ff0a7e24 */ /* 0x000fe4000f8e00ff */
[----:B------:R-:W-:Y:S07]  /*7890*/  LEPC R20, `(.L_x_121) ;  /* 0x000000001014794e */ /* 0x000fee0000000000 */
[----:B--2-4-:R-:W-:Y:S05]  /*78a0*/  CALL.ABS.NOINC R2 ;  /* 0x0000000002007343 */ /* 0x014fea0003c00000 */
.L_x_121:
[C---:B----4-:R-:W-:Y:S01]  /*78b0*/  SHF.L.U32 R40, R48.reuse, 0x10, RZ ;  /* 0x0000001030287819 */ /* 0x050fe200000006ff */
[----:B------:R-:W-:Y:S05]  /*78c0*/  WARPSYNC.ALL ;  /* 0x0000000000007948 */ /* 0x000fea0003800000 */
[----:B------:R-:W-:Y:S01]  /*78d0*/  R2UR UR4, R39 ;  /* 0x00000000270472ca */ /* 0x000fe200000e0000 */
[----:B------:R-:W-:Y:S01]  /*78e0*/  BSSY.RECONVERGENT B0, `(.L_x_122) ;  /* 0x0000089000007945 */ /* 0x000fe20003800200 */
[----:B------:R-:W-:Y:S02]  /*78f0*/  LOP3.LUT R43, R48, 0xffff0000, RZ, 0xc0, !PT ;  /* 0xffff0000302b7812 */ /* 0x000fe400078ec0ff */
[----:B------:R-:W-:Y:S02]  /*7900*/  LOP3.LUT R42, R49, 0xffff0000, RZ, 0xc0, !PT ;  /* 0xffff0000312a7812 */ /* 0x000fe400078ec0ff */
[----:B------:R-:W-:Y:S02]  /*7910*/  SHF.L.U32 R45, R51, 0x10, RZ ;  /* 0x00000010332d7819 */ /* 0x000fe400000006ff */
[----:B------:R-:W-:Y:S02]  /*7920*/  LOP3.LUT R44, R75, 0xffff0000, RZ, 0xc0, !PT ;  /* 0xffff00004b2c7812 */ /* 0x000fe400078ec0ff */
[----:B------:R-:W-:Y:S03]  /*7930*/  ISETP.NE.AND P0, PT, R86, RZ, PT ;  /* 0x000000ff5600720c */ /* 0x000fe60003f05270 */
[----:B------:R-:W3:Y:S02]  /*7940*/  LDTM.x32 R4, tmem[UR4] ;  /* 0x00000004000479ee */ /* 0x000ee400082c0000 */
[C---:B---3--:R-:W-:Y:S01]  /*7950*/  FMUL R0, R38.reuse, R4 ;  /* 0x0000000426007220 */ /* 0x048fe20000400000 */
[C---:B------:R-:W-:Y:S01]  /*7960*/  FMUL R2, R38.reuse, R5 ;  /* 0x0000000526027220 */ /* 0x040fe20000400000 */
[C---:B-1----:R-:W-:Y:S01]  /*7970*/  FMUL R3, R38.reuse, R6 ;  /* 0x0000000626037220 */ /* 0x042fe20000400000 */
[----:B------:R-:W-:Y:S01]  /*7980*/  FMUL R7, R38, R7 ;  /* 0x0000000726077220 */ /* 0x000fe20000400000 */
[----:B------:R-:W-:Y:S01]  /*7990*/  FFMA R0, R41, R40, R0 ;  /* 0x0000002829007223 */ /* 0x000fe20000000000 */
[----:B------:R-:W-:Y:S01]  /*79a0*/  SHF.L.U32 R40, R49, 0x10, RZ ;  /* 0x0000001031287819 */ /* 0x000fe200000006ff */
[C---:B------:R-:W-:Y:S01]  /*79b0*/  FFMA R2, R41.reuse, R43, R2 ;  /* 0x0000002b29027223 */ /* 0x040fe20000000002 */
[----:B------:R-:W-:Y:S01]  /*79c0*/  SHF.L.U32 R43, R50, 0x10, RZ ;  /* 0x00000010322b7819 */ /* 0x000fe200000006ff */
[C---:B------:R-:W-:Y:S01]  /*79d0*/  FMUL R4, R38.reuse, R8 ;  /* 0x0000000826047220 */ /* 0x040fe20000400000 */
[----:B------:R-:W-:Y:S01]  /*79e0*/  FMUL R5, R38, R9 ;  /* 0x0000000926057220 */ /* 0x000fe20000400000 */
[C---:B------:R-:W-:Y:S01]  /*79f0*/  FFMA R3, R41.reuse, R40, R3 ;  /* 0x0000002829037223 */ /* 0x040fe20000000003 */
[----:B------:R-:W-:Y:S01]  /*7a00*/  LOP3.LUT R40, R50, 0xffff0000, RZ, 0xc0, !PT ;  /* 0xffff000032287812 */ /* 0x000fe200078ec0ff */
[----:B------:R-:W-:Y:S01]  /*7a10*/  FFMA R7, R41, R42, R7 ;  /* 0x0000002a29077223 */ /* 0x000fe20000000007 */
[----:B------:R-:W-:Y:S01]  /*7a20*/  LOP3.LUT R42, R51, 0xffff0000, RZ, 0xc0, !PT ;  /* 0xffff0000332a7812 */ /* 0x000fe200078ec0ff */
[----:B------:R-:W-:Y:S01]  /*7a30*/  FMUL R6, R38, R10 ;  /* 0x0000000a26067220 */ /* 0x000fe20000400000 */
[----:B------:R-:W-:Y:S01]  /*7a40*/  F2FP.BF16.F32.PACK_AB R52, R2, R0 ;  /* 0x000000000234723e */ /* 0x000fe200000010ff */
[----:B------:R-:W-:Y:S01]  /*7a50*/  FMUL R11, R38, R11 ;  /* 0x0000000b260b7220 */ /* 0x000fe20000400000 */
[----:B------:R-:W-:Y:S01]  /*7a60*/  F2FP.BF16.F32.PACK_AB R53, R7, R3 ;  /* 0x000000030735723e */ /* 0x000fe200000010ff */
[----:B------:R-:W-:Y:S01]  /*7a70*/  FFMA R4, R41, R43, R4 ;  /* 0x0000002b29047223 */ /* 0x000fe20000000004 */
[----:B------:R-:W-:Y:S01]  /*7a80*/  SHF.L.U32 R43, R57, 0x10, RZ ;  /* 0x00000010392b7819 */ /* 0x000fe200000006ff */
[C---:B------:R-:W-:Y:S01]  /*7a90*/  FFMA R5, R41.reuse, R40, R5 ;  /* 0x0000002829057223 */ /* 0x040fe20000000005 */
[C---:B------:R-:W-:Y:S01]  /*7aa0*/  SHF.L.U32 R40, R56.reuse, 0x10, RZ ;  /* 0x0000001038287819 */ /* 0x040fe200000006ff */
[----:B------:R-:W-:Y:S01]  /*7ab0*/  FFMA R6, R41, R45, R6 ;  /* 0x0000002d29067223 */ /* 0x000fe20000000006 */
[----:B------:R-:W-:Y:S01]  /*7ac0*/  SHF.L.U32 R45, R59, 0x10, RZ ;  /* 0x000000103b2d7819 */ /* 0x000fe200000006ff */
[----:B------:R-:W-:Y:S01]  /*7ad0*/  FFMA R11, R41, R42, R11 ;  /* 0x0000002a290b7223 */ /* 0x000fe2000000000b */
[----:B------:R-:W-:Y:S01]  /*7ae0*/  LOP3.LUT R42, R56, 0xffff0000, RZ, 0xc0, !PT ;  /* 0xffff0000382a7812 */ /* 0x000fe200078ec0ff */
[C---:B------:R-:W-:Y:S01]  /*7af0*/  FMUL R8, R38.reuse, R12 ;  /* 0x0000000c26087220 */ /* 0x040fe20000400000 */
[----:B------:R-:W-:Y:S01]  /*7b00*/  F2FP.BF16.F32.PACK_AB R54, R5, R4 ;  /* 0x000000040536723e */ /* 0x000fe200000010ff */
[C---:B------:R-:W-:Y:S01]  /*7b10*/  FMUL R9, R38.reuse, R13 ;  /* 0x0000000d26097220 */ /* 0x040fe20000400000 */
[----:B------:R-:W-:Y:S01]  /*7b20*/  F2FP.BF16.F32.PACK_AB R55, R11, R6 ;  /* 0x000000060b37723e */ /* 0x000fe200000010ff */
[----:B------:R-:W-:Y:S01]  /*7b30*/  FMUL R10, R38, R14 ;  /* 0x0000000e260a7220 */ /* 0x000fe20000400000 */
[----:B------:R-:W-:Y:S01]  /*7b40*/  FFMA R8, R41, R40, R8 ;  /* 0x0000002829087223 */ /* 0x000fe20000000008 */
[----:B------:R-:W-:Y:S01]  /*7b50*/  LOP3.LUT R40, R57, 0xffff0000, RZ, 0xc0, !PT ;  /* 0xffff000039287812 */ /* 0x000fe200078ec0ff */
[C---:B------:R-:W-:Y:S01]  /*7b60*/  FFMA R9, R41.reuse, R42, R9 ;  /* 0x0000002a29097223 */ /* 0x040fe20000000009 */
[----:B------:R-:W-:Y:S01]  /*7b70*/  LOP3.LUT R42, R58, 0xffff0000, RZ, 0xc0, !PT ;  /* 0xffff00003a2a7812 */ /* 0x000fe200078ec0ff */
[----:B------:R-:W-:Y:S01]  /*7b80*/  FMUL R15, R38, R15 ;  /* 0x0000000f260f7220 */ /* 0x000fe20000400000 */
[----:B------:R-:W-:Y:S01]  /*7b90*/  FFMA R10, R41, R43, R10 ;  /* 0x0000002b290a7223 */ /* 0x000fe2000000000a */
[----:B------:R-:W-:Y:S01]  /*7ba0*/  SHF.L.U32 R43, R58, 0x10, RZ ;  /* 0x000000103a2b7819 */ /* 0x000fe200000006ff */
[C---:B------:R-:W-:Y:S01]  /*7bb0*/  FMUL R12, R38.reuse, R16 ;  /* 0x00000010260c7220 */ /* 0x040fe20000400000 */
[----:B------:R-:W-:Y:S01]  /*7bc0*/  F2FP.BF16.F32.PACK_AB R60, R9, R8 ;  /* 0x00000008093c723e */ /* 0x000fe200000010ff */
[----:B------:R-:W-:Y:S01]  /*7bd0*/  FFMA R15, R41, R40, R15 ;  /* 0x00000028290f7223 */ /* 0x000fe2000000000f */
[----:B------:R-:W-:Y:S01]  /*7be0*/  LOP3.LUT R40, R59, 0xffff0000, RZ, 0xc0, !PT ;  /* 0xffff00003b287812 */ /* 0x000fe200078ec0ff */
[C---:B------:R-:W-:Y:S01]  /*7bf0*/  FMUL R13, R38.reuse, R17 ;  /* 0x00000011260d7220 */ /* 0x040fe20000400000 */
[C---:B------:R-:W-:Y:S01]  /*7c00*/  FMUL R14, R38.reuse, R18 ;  /* 0x00000012260e7220 */ /* 0x040fe20000400000 */
[----:B------:R-:W-:Y:S01]  /*7c10*/  FMUL R19, R38, R19 ;  /* 0x0000001326137220 */ /* 0x000fe20000400000 */
[----:B------:R-:W-:Y:S01]  /*7c20*/  F2FP.BF16.F32.PACK_AB R61, R15, R10 ;  /* 0x0000000a0f3d723e */ /* 0x000fe200000010ff */
[C---:B------:R-:W-:Y:S01]  /*7c30*/  FFMA R12, R41.reuse, R43, R12 ;  /* 0x0000002b290c7223 */ /* 0x040fe2000000000c */
[C---:B------:R-:W-:Y:S01]  /*7c40*/  SHF.L.U32 R43, R64.reuse, 0x10, RZ ;  /* 0x00000010402b7819 */ /* 0x040fe200000006ff */
[----:B------:R-:W-:Y:S01]  /*7c50*/  FFMA R13, R41, R42, R13 ;  /* 0x0000002a290d7223 */ /* 0x000fe2000000000d */
[----:B------:R-:W-:Y:S01]  /*7c60*/  LOP3.LUT R42, R65, 0xffff0000, RZ, 0xc0, !PT ;  /* 0xffff0000412a7812 */ /* 0x000fe200078ec0ff */
[----:B------:R-:W-:Y:S01]  /*7c70*/  FFMA R14, R41, R45, R14 ;  /* 0x0000002d290e7223 */ /* 0x000fe2000000000e */
[----:B------:R-:W-:Y:S01]  /*7c80*/  SHF.L.U32 R45, R65, 0x10, RZ ;  /* 0x00000010412d7819 */ /* 0x000fe200000006ff */
[----:B------:R1:W-:Y:S01]  /*7c90*/  STS.128 [R103], R52 ;  /* 0x0000003467007388 */ /* 0x0003e20000000c00 */
[----:B------:R-:W-:Y:S01]  /*7ca0*/  F2FP.BF16.F32.PACK_AB R62, R13, R12 ;  /* 0x0000000c0d3e723e */ /* 0x000fe200000010ff */
[----:B------:R-:W-:Y:S01]  /*7cb0*/  FFMA R19, R41, R40, R19 ;  /* 0x0000002829137223 */ /* 0x000fe20000000013 */
[----:B------:R-:W-:Y:S01]  /*7cc0*/  LOP3.LUT R40, R64, 0xffff0000, RZ, 0xc0, !PT ;  /* 0xffff000040287812 */ /* 0x000fe200078ec0ff */
[C---:B------:R-:W-:Y:S01]  /*7cd0*/  FMUL R16, R38.reuse, R20 ;  /* 0x0000001426107220 */ /* 0x040fe20000400000 */
[C---:B------:R-:W-:Y:S01]  /*7ce0*/  FMUL R17, R38.reuse, R21 ;  /* 0x0000001526117220 */ /* 0x040fe20000400000 */
[C---:B------:R-:W-:Y:S01]  /*7cf0*/  FMUL R18, R38.reuse, R22 ;  /* 0x0000001626127220 */ /* 0x040fe20000400000 */
[----:B------:R-:W-:Y:S01]  /*7d00*/  F2FP.BF16.F32.PACK_AB R63, R19, R14 ;  /* 0x0000000e133f723e */ /* 0x000fe200000010ff */
[----:B------:R-:W-:Y:S01]  /*7d10*/  FMUL R23, R38, R23 ;  /* 0x0000001726177220 */ /* 0x000fe20000400000 */
[----:B------:R-:W-:Y:S01]  /*7d20*/  FFMA R16, R41, R43, R16 ;  /* 0x0000002b29107223 */ /* 0x000fe20000000010 */
[----:B------:R-:W-:Y:S01]  /*7d30*/  SHF.L.U32 R43, R67, 0x10, RZ ;  /* 0x00000010432b7819 */ /* 0x000fe200000006ff */
[C---:B------:R-:W-:Y:S01]  /*7d40*/  FFMA R17, R41.reuse, R40, R17 ;  /* 0x0000002829117223 */ /* 0x040fe20000000011 */
[----:B------:R1:W-:Y:S01]  /*7d50*/  STS.128 [R112+0x10], R60 ;  /* 0x0000103c70007388 */ /* 0x0003e20000000c00 */
        /* <DEDUP_REMOVED lines=8> */
[C---:B------:R-:W-:Y:S01]  /*7de0*/  FMUL R22, R38.reuse, R26 ;  /* 0x0000001a26167220 */ /* 0x040fe20000400000 */
[----:B------:R-:W-:Y:S01]  /*7df0*/  FFMA R20, R41, R40, R20 ;  /* 0x0000002829147223 */ /* 0x000fe20000000014 */
[----:B------:R-:W-:Y:S01]  /*7e00*/  LOP3.LUT R40, R67, 0xffff0000, RZ, 0xc0, !PT ;  /* 0xffff000043287812 */ /* 0x000fe200078ec0ff */
[C---:B------:R-:W-:Y:S01]  /*7e10*/  FFMA R21, R41.reuse, R42, R21 ;  /* 0x0000002a29157223 */ /* 0x040fe20000000015 */
[C---:B------:R-:W-:Y:S01]  /*7e20*/  FFMA R22, R41.reuse, R43, R22 ;  /* 0x0000002b29167223 */ /* 0x040fe20000000016 */
[----:B------:R-:W-:Y:S01]  /*7e30*/  FMUL R27, R38, R27 ;  /* 0x0000001b261b7220 */ /* 0x000fe20000400000 */
[----:B------:R-:W-:Y:S01]  /*7e40*/  SHF.L.U32 R43, R72, 0x10, RZ ;  /* 0x00000010482b7819 */ /* 0x000fe200000006ff */
[----:B------:R-:W-:Y:S01]  /*7e50*/  FMUL R24, R38, R28 ;  /* 0x0000001c26187220 */ /* 0x000fe20000400000 */
[----:B------:R-:W-:Y:S01]  /*7e60*/  LOP3.LUT R42, R72, 0xffff0000, RZ, 0xc0, !PT ;  /* 0xffff0000482a7812 */ /* 0x000fe200078ec0ff */
[C---:B------:R-:W-:Y:S01]  /*7e70*/  FMUL R25, R38.reuse, R29 ;  /* 0x0000001d26197220 */ /* 0x040fe20000400000 */
[C---:B------:R-:W-:Y:S01]  /*7e80*/  FMUL R26, R38.reuse, R30 ;  /* 0x0000001e261a7220 */ /* 0x040fe20000400000 */
[C---:B------:R-:W-:Y:S01]  /*7e90*/  FFMA R27, R41.reuse, R40, R27 ;  /* 0x00000028291b7223 */ /* 0x040fe2000000001b */
[----:B------:R-:W-:Y:S01]  /*7ea0*/  FFMA R24, R41, R43, R24 ;  /* 0x0000002b29187223 */ /* 0x000fe20000000018 */
[----:B------:R-:W-:Y:S01]  /*7eb0*/  LOP3.LUT R40, R73, 0xffff0000, RZ, 0xc0, !PT ;  /* 0xffff000049287812 */ /* 0x000fe200078ec0ff */
[C---:B------:R-:W-:Y:S01]  /*7ec0*/  FFMA R25, R41.reuse, R42, R25 ;  /* 0x0000002a29197223 */ /* 0x040fe20000000019 */
[----:B------:R-:W-:Y:S01]  /*7ed0*/  FMUL R31, R38, R31 ;  /* 0x0000001f261f7220 */ /* 0x000fe20000400000 */
[----:B------:R-:W-:Y:S01]  /*7ee0*/  SHF.L.U32 R43, R74, 0x10, RZ ;  /* 0x000000104a2b7819 */ /* 0x000fe200000006ff */
[----:B------:R-:W-:Y:S01]  /*7ef0*/  FFMA R26, R41, R45, R26 ;  /* 0x0000002d291a7223 */ /* 0x000fe2000000001a */
[----:B------:R-:W-:Y:S01]  /*7f00*/  FMUL R28, R38, R32 ;  /* 0x00000020261c7220 */ /* 0x000fe20000400000 */
[----:B------:R-:W-:Y:S01]  /*7f10*/  LOP3.LUT R42, R74, 0xffff0000, RZ, 0xc0, !PT ;  /* 0xffff00004a2a7812 */ /* 0x000fe200078ec0ff */
[C---:B------:R-:W-:Y:S01]  /*7f20*/  FMUL R29, R38.reuse, R33 ;  /* 0x00000021261d7220 */ /* 0x040fe20000400000 */
[----:B------:R-:W-:Y:S01]  /*7f30*/  SHF.L.U32 R45, R75, 0x10, RZ ;  /* 0x000000104b2d7819 */ /* 0x000fe200000006ff */
[C---:B------:R-:W-:Y:S01]  /*7f40*/  FMUL R30, R38.reuse, R34 ;  /* 0x00000022261e7220 */ /* 0x040fe20000400000 */
[----:B------:R-:W-:Y:S01]  /*7f50*/  FFMA R31, R41, R40, R31 ;  /* 0x00000028291f7223 */ /* 0x000fe2000000001f */
[----:B------:R-:W-:Y:S01]  /*7f60*/  FMUL R35, R38, R35 ;  /* 0x0000002326237220 */ /* 0x000fe20000400000 */
[----:B------:R-:W-:Y:S01]  /*7f70*/  F2FP.BF16.F32.PACK_AB R69, R23, R18 ;  /* 0x000000121745723e */ /* 0x000fe200000010ff */
[----:B------:R-:W-:Y:S01]  /*7f80*/  FFMA R28, R41, R43, R28 ;  /* 0x0000002b291c7223 */ /* 0x000fe2000000001c */
[----:B------:R-:W-:Y:S01]  /*7f90*/  F2FP.BF16.F32.PACK_AB R70, R21, R20 ;  /* 0x000000141546723e */ /* 0x000fe200000010ff */
[----:B------:R-:W-:Y:S01]  /*7fa0*/  FFMA R29, R41, R42, R29 ;  /* 0x0000002a291d7223 */ /* 0x000fe2000000001d */
[----:B------:R-:W-:Y:S01]  /*7fb0*/  F2FP.BF16.F32.PACK_AB R71, R27, R22 ;  /* 0x000000161b47723e */ /* 0x000fe200000010ff */
[C---:B------:R-:W-:Y:S01]  /*7fc0*/  FFMA R30, R41.reuse, R45, R30 ;  /* 0x0000002d291e7223 */ /* 0x040fe2000000001e */
[----:B------:R-:W-:Y:S01]  /*7fd0*/  FFMA R35, R41, R44, R35 ;  /* 0x0000002c29237223 */ /* 0x000fe20000000023 */
[----:B------:R-:W-:Y:S02]  /*7fe0*/  F2FP.BF16.F32.PACK_AB R80, R25, R24 ;  /* 0x000000181950723e */ /* 0x000fe400000010ff */
[----:B------:R1:W-:Y:S01]  /*7ff0*/  STS.128 [R102+0x20], R68 ;  /* 0x0000204466007388 */ /* 0x0003e20000000c00 */
[----:B------:R-:W-:Y:S02]  /*8000*/  F2FP.BF16.F32.PACK_AB R81, R31, R26 ;  /* 0x0000001a1f51723e */ /* 0x000fe400000010ff */
[----:B------:R-:W-:Y:S02]  /*8010*/  F2FP.BF16.F32.PACK_AB R82, R29, R28 ;  /* 0x0000001c1d52723e */ /* 0x000fe400000010ff */
[----:B------:R-:W-:Y:S05]  /*8020*/  F2FP.BF16.F32.PACK_AB R83, R35, R30 ;  /* 0x0000001e2353723e */ /* 0x000fea00000010ff */
[----:B------:R1:W-:Y:S01]  /*8030*/  STS.128 [R47+0x10], R80 ;  /* 0x000010502f007388 */ /* 0x0003e20000000c00 */
[----:B------:R-:W-:Y:S01]  /*8040*/  @!PT LDS RZ, [RZ] ;  /* 0x00000000fffff984 */ /* 0x000fe20000000800 */
[----:B------:R-:W-:Y:S01]  /*8050*/  @!PT LDS RZ, [RZ] ;  /* 0x00000000fffff984 */ /* 0x000fe20000000800 */
[----:B------:R-:W-:Y:S01]  /*8060*/  @!PT LDS RZ, [RZ] ;  /* 0x00000000fffff984 */ /* 0x000fe20000000800 */
[----:B------:R-:W-:Y:S01]  /*8070*/  @!PT LDS RZ, [RZ] ;  /* 0x00000000fffff984 */ /* 0x000fe20000000800 */
[----:B------:R3:W-:Y:S07]  /*8080*/  MEMBAR.ALL.CTA ;  /* 0x0000000000007992 */ /* 0x0007ee0000008000 */
[----:B---3--:R-:W3:Y:S02]  /*8090*/  FENCE.VIEW.ASYNC.S ;  /* 0x00000000000073c6 */ /* 0x008ee40000000000 */
[----:B---3--:R-:W-:Y:S06]  /*80a0*/  BAR.SYNC.DEFER_BLOCKING 0x1, 0x80 ;  /* 0x0042000000007b1d */ /* 0x008fec0000010000 */
[----:B------:R-:W-:Y:S05]  /*80b0*/  @P0 BRA `(.L_x_123) ;  /* 0x00000000002c0947 */ /* 0x000fea0003800000 */
[----:B------:R-:W3:Y:S01]  /*80c0*/  LDCU.64 UR6, c[0x0][0x348] ;  /* 0x00006900ff0677ac */ /* 0x000ee20008000a00 */
[----:B------:R-:W-:Y:S02]  /*80d0*/  R2UR UR5, R113 ;  /* 0x00000000710572ca */ /* 0x000fe400000e0000 */
[----:B------:R-:W-:Y:S02]  /*80e0*/  R2UR UR42, R107 ;  /* 0x000000006b2a72ca */ /* 0x000fe400000e0000 */
[----:B------:R-:W-:Y:S02]  /*80f0*/  R2UR UR43, R106 ;  /* 0x000000006a2b72ca */ /* 0x000fe400000e0000 */
[----:B------:R-:W-:Y:S02]  /*8100*/  R2UR UR44, R104 ;  /* 0x00000000682c72ca */ /* 0x000fe400000e0000 */
[----:B------:R-:W-:Y:S05]  /*8110*/  R2UR UR45, R105 ;  /* 0x00000000692d72ca */ /* 0x000fea00000e0000 */
[----:B------:R-:W-:Y:S02]  /*8120*/  UIADD3 UR40, UPT, UPT, UR50, 0x200, UR5 ;  /* 0x0000020032287890 */ /* 0x000fe4000fffe005 */
[----:B---3--:R-:W-:Y:S04]  /*8130*/  UIADD3 UR4, UP0, UPT, UR6, 0x780, URZ ;  /* 0x0000078006047890 */ /* 0x008fe8000ff1e0ff */
[----:B------:R-:W-:Y:S09]  /*8140*/  UIADD3.X UR5, UPT, UPT, URZ, UR7, URZ, UP0, !UPT ;  /* 0x00000007ff057290 */ /* 0x000ff200087fe4ff */
[----:B------:R3:W-:Y:S02]  /*8150*/  UTMASTG.5D.IM2COL [UR40], [UR4] ;  /* 0x00000028040073b5 */ /* 0x0007e40008060000 */
[----:B---3--:R0:W-:Y:S02]  /*8160*/  UTMACMDFLUSH ;  /* 0x00000000000079b7 */ /* 0x0081e40000000000 */
.L_x_123:
[----:B------:R-:W-:Y:S05]  /*8170*/  BSYNC.RECONVERGENT B0 ;  /* 0x0000000000007941 */ /* 0x000fea0003800200 */
.L_x_122:
[----:B------:R-:W-:Y:S01]  /*8180*/  UIADD3 UR40, UPT, UPT, UR51, 0x1, URZ ;  /* 0x0000000133287890 */ /* 0x000fe2000fffe0ff */
[----:B------:R-:W-:Y:S03]  /*8190*/  BSSY.RECONVERGENT B0, `(.L_x_124) ;  /* 0x0000005000007945 */ /* 0x000fe60003800200 */
[----:B------:R-:W-:Y:S04]  /*81a0*/  UISETP.NE.AND UP0, UPT, UR40, 0x3, UPT ;  /* 0x000000032800788c */ /* 0x000fe8000bf05270 */
[----:B------:R-:W-:Y:S01]  /*81b0*/  USEL UR42, UR40, URZ, UP0 ;  /* 0x000000ff282a7287 */ /* 0x000fe20008000000 */
[----:B------:R-:W-:Y:S11]  /*81c0*/  @P0 BRA `(.L_x_125) ;  /* 0x0000000000040947 */ /* 0x000ff60003800000 */
[----:B------:R-:W-:Y:S04]  /*81d0*/  DEPBAR.LE SB0, 0x1 ;  /* 0x000080400000791a */ /* 0x000fe80000000000 */
.L_x_125:
[----:B------:R-:W-:Y:S05]  /*81e0*/  BSYNC.RECONVERGENT B0 ;  /* 0x0000000000007941 */ /* 0x000fea0003800200 */
.L_x_124:
[----:B------:R-:W-:Y:S01]  /*81f0*/  BAR.SYNC.DEFER_BLOCKING 0x1, 0x80 ;  /* 0x0042000000007b1d */ /* 0x000fe20000010000 */
[----:B------:R-:W-:Y:S01]  /*8200*/  ISETP.NE.AND P1, PT, R111, RZ, PT ;  /* 0x000000ff6f00720c */ /* 0x000fe20003f25270 */
[----:B------:R-:W-:Y:S01]  /*8210*/  UISETP.NE.AND UP0, UPT, UR55, URZ, UPT ;  /* 0x000000ff3700728c */ /* 0x000fe2000bf05270 */
[----:B------:R-:W-:Y:S11]  /*8220*/  LEA R3, R115, UR50, 0x3 ;  /* 0x0000003273037c11 */ /* 0x000ff6000f8e18ff */
[----:B------:R-:W-:Y:S01]  /*8230*/  @P1 SHF.L.U32 R4, R46, 0x1f, RZ ;  /* 0x0000001f2e041819 */ /* 0x000fe200000006ff */
[----:B------:R-:W-:Y:S06]  /*8240*/  BRA.U !UP0, `(.L_x_126) ;  /* 0x0000000108247547 */ /* 0x000fec000b800000 */
[----:B------:R-:W3:Y:S01]  /*8250*/  S2R R0, SR_CgaCtaId ;  /* 0x0000000000007919 */ /* 0x000ee20000008800 */
[----:B------:R-:W-:Y:S01]  /*8260*/  IMAD.U32 R2, RZ, RZ, UR52 ;  /* 0x00000034ff027e24 */ /* 0x000fe2000f8e00ff */
[----:B------:R-:W-:Y:S04]  /*8270*/  UIADD3 UR4, UPT, UPT, UR52, 0x1, URZ ;  /* 0x0000000134047890 */ /* 0x000fe8000fffe0ff */
[----:B------:R-:W-:Y:S01]  /*8280*/  @P1 LEA R2, R2, UR50, 0x3 ;  /* 0x0000003202021c11 */ /* 0x000fe2000f8e18ff */
[----:B------:R-:W-:Y:S04]  /*8290*/  UISETP.NE.AND UP0, UPT, UR4, 0x3, UPT ;  /* 0x000000030400788c */ /* 0x000fe8000bf05270 */
[----:B------:R-:W-:Y:S01]  /*82a0*/  @P1 VIADD R5, R2, 0x158 ;  /* 0x0000015802051836 */ /* 0x000fe20000000000 */
[----:B------:R-:W-:Y:S04]  /*82b0*/  USEL UR52, UR4, URZ, UP0 ;  /* 0x000000ff04347287 */ /* 0x000fe80008000000 */
[----:B---3--:R-:W-:Y:S04]  /*82c0*/  @P1 PRMT R0, R0, 0x654, R5 ;  /* 0x0000065400001816 */ /* 0x008fe80000000005 */
[----:B------:R3:W-:Y:S04]  /*82d0*/  @P1 SYNCS.ARRIVE.TRANS64.RED.A1T0 RZ, [R0+URZ], RZ ;  /* 0x000000ff00ff19a7 */ /* 0x0007e800081004ff */
.L_x_126:
[----:B------:R-:W4:Y:S01]  /*82e0*/  @P1 SYNCS.PHASECHK.TRANS64.TRYWAIT P0, [R3+URZ+0x140], R4 ;  /* 0x00014004030015a7 */ /* 0x000f2200080011ff */
[----:B------:R-:W-:Y:S01]  /*82f0*/  BSSY B1, `(.L_x_127) ;  /* 0x0000015000017945 */ /* 0x000fe20003800000 */
[----:B----4-:R-:W-:Y:S03]  /*8300*/  @P1 SEL R114, RZ, 0x1, !P0 ;  /* 0x00000001ff721807 */ /* 0x010fe60004000000 */
[----:B------:R-:W-:Y:S05]  /*8310*/  @!P1 BRA `(.L_x_128) ;  /* 0x0000000000489947 */ /* 0x000fea0003800000 */
[----:B------:R-:W-:Y:S01]  /*8320*/  ISETP.NE.AND P1, PT, R116, RZ, PT ;  /* 0x000000ff7400720c */ /* 0x000fe20003f25270 */
[----:B------:R-:W-:Y:S01]  /*8330*/  BSSY B0, `(.L_x_129) ;  /* 0x000000a000007945 */ /* 0x000fe20003800000 */
[----:B------:R-:W-:Y:S11]  /*8340*/  ISETP.NE.AND P0, PT, R114, RZ, PT ;  /* 0x000000ff7200720c */ /* 0x000ff60003f05270 */
[----:B------:R-:W-:Y:S04]  /*8350*/  @P1 IMAD R115, R115, 0x2000, R98 ;  /* 0x0000200073731824 */ /* 0x000fe800078e0262 */
[----:B------:R-:W-:Y:S01]  /*8360*/  @P1 IMAD.IADD R4, R101, 0x1, R115 ;  /* 0x0000000165041824 */ /* 0x000fe200078e0273 */
[----:B------:R-:W-:Y:S03]  /*8370*/  @P1 IADD3 R2, PT, PT, R100, R115, RZ ;  /* 0x0000007364021210 */ /* 0x000fe60007ffe0ff */
[----:B---3--:R-:W-:Y:S01]  /*8380*/  @P1 IMAD.IADD R0, R97, 0x1, R4 ;  /* 0x0000000161001824 */ /* 0x008fe200078e0204 */
[----:B------:R-:W-:Y:S06]  /*8390*/  @P0 BRA `(.L_x_130) ;  /* 0x00000000000c0947 */ /* 0x000fec0003800000 */
[----:B------:R-:W-:Y:S04]  /*83a0*/  SHF.L.U32 R46, R46, 0x1f, RZ ;  /* 0x0000001f2e2e7819 */ /* 0x000fe800000006ff */
[----:B------:R-:W3:Y:S02]  /*83b0*/  SYNCS.PHASECHK.TRANS64.TRYWAIT P0, [R3+URZ+0x140], R46 ;  /* 0x0001402e030075a7 */ /* 0x000ee400080011ff */
[----:B---3--:R-:W-:Y:S05]  /*83c0*/  @!P0 BRA `(.L_x_131) ;  /* 0x0000001c00b08947 */ /* 0x008fea0003800000 */
.L_x_130:
[----:B------:R-:W-:Y:S05]  /*83d0*/  BSYNC B0 ;  /* 0x0000000000007941 */ /* 0x000fea0003800000 */
.L_x_129:
[----:B------:R-:W-:Y:S11]  /*83e0*/  ISETP.NE.AND P0, PT, R116, RZ, PT ;  /* 0x000000ff7400720c */ /* 0x000ff60003f05270 */
[----:B------:R-:W-:Y:S02]  /*83f0*/  @!UPT UIADD3 URZ, UPT, UPT, URZ, URZ, URZ ;  /* 0x000000fffffff290 */ /* 0x000fe4000fffe0ff */
[----:B------:R4:W1:Y:S04]  /*8400*/  @P0 LDS.128 R48, [R115] ;  /* 0x0000000073300984 */ /* 0x0008680000000c00 */
[----:B------:R4:W1:Y:S04]  /*8410*/  @P0 LDS.128 R64, [R2+0x20] ;  /* 0x0000200002400984 */ /* 0x0008680000000c00 */
[----:B------:R4:W1:Y:S04]  /*8420*/  @P0 LDS.128 R56, [R4+0x10] ;  /* 0x0000100004380984 */ /* 0x0008680000000c00 */
[----:B------:R4:W1:Y:S02]  /*8430*/  @P0 LDS.128 R72, [R0+0x10] ;  /* 0x0000100000480984 */ /* 0x0008640000000c00 */
.L_x_128:
[----:B------:R-:W-:Y:S05]  /*8440*/  BSYNC B1 ;  /* 0x0000000000017941 */ /* 0x000fea0003800000 */
.L_x_127:
[----:B---3--:R-:W-:Y:S05]  /*8450*/  VIADD R3, R39, 0x20 ;  /* 0x0000002027037836 */ /* 0x008fea0000000000 */
[----:B------:R-:W-:Y:S04]  /*8460*/  SHF.R.U32.HI R3, RZ, 0x15, R3 ;  /* 0x00000015ff037819 */ /* 0x000fe80000011603 */
[----:B------:R-:W-:Y:S11]  /*8470*/  LOP3.LUT P0, RZ, R3, 0x3, R88, 0x48, !PT ;  /* 0x0000000303ff7812 */ /* 0x000ff60007804858 */
[----:B------:R-:W-:Y:S02]  /*8480*/  @!UPT UIADD3 URZ, UPT, UPT, URZ, URZ, URZ ;  /* 0x000000fffffff290 */ /* 0x000fe4000fffe0ff */
[----:B------:R-:W-:Y:S05]  /*8490*/  @!P0 BRA `(.L_x_132) ;  /* 0x0000000000408947 */ /* 0x000fea0003800000 */
[----:B------:R-:W3:Y:S01]  /*84a0*/  LDCU.64 UR8, c[0x4][0x70] ;  /* 0x01000e00ff0877ac */ /* 0x000ee20008000a00 */
[----:B------:R-:W-:Y:S01]  /*84b0*/  MOV R3, 0x0 ;  /* 0x0000000000037802 */ /* 0x000fe20000000f00 */
[----:B------:R-:W-:Y:S02]  /*84c0*/  HFMA2 R12, -RZ, RZ, 0, 5.9604644775390625e-08 ;  /* 0x00000001ff0c7431 */ /* 0x000fe400000001ff */
[----:B------:R-:W-:Y:S02]  /*84d0*/  IMAD.MOV.U32 R8, RZ, RZ, 0x192 ;  /* 0x00000192ff087424 */ /* 0x000fe400078e00ff */
[----:B------:R-:W-:Y:S01]  /*84e0*/  IMAD.MOV.U32 R13, RZ, RZ, RZ ;  /* 0x000000ffff0d7224 */ /* 0x000fe200078e00ff */
[----:B------:R-:W5:Y:S01]  /*84f0*/  LDCU.64 UR6, c[0x4][0x78] ;  /* 0x01000f00ff0677ac */ /* 0x000f620008000a00 */
[----:B----4-:R-:W4:Y:S01]  /*8500*/  LDC.64 R2, c[0x4][R3] ;  /* 0x0100000003027b82 */ /* 0x010f220000000a00 */
[----:B------:R-:W2:Y:S01]  /*8510*/  LDCU.64 UR4, c[0x4][0x10] ;  /* 0x01000200ff0477ac */ /* 0x000ea20008000a00 */
[----:B---3--:R-:W-:Y:S01]  /*8520*/  MOV R5, UR9 ;  /* 0x0000000900057c02 */ /* 0x008fe20008000f00 */
[----:B------:R-:W-:Y:S01]  /*8530*/  IMAD.U32 R4, RZ, RZ, UR8 ;  /* 0x00000008ff047e24 */ /* 0x000fe2000f8e00ff */
[----:B-----5:R-:W-:Y:S01]  /*8540*/  MOV R7, UR7 ;  /* 0x0000000700077c02 */ /* 0x020fe20008000f00 */
[----:B------:R-:W-:Y:S01]  /*8550*/  IMAD.U32 R6, RZ, RZ, UR6 ;  /* 0x00000006ff067e24 */ /* 0x000fe2000f8e00ff */
[----:B--2---:R-:W-:Y:S01]  /*8560*/  MOV R11, UR5 ;  /* 0x00000005000b7c02 */ /* 0x004fe20008000f00 */
[----:B------:R-:W-:Y:S02]  /*8570*/  IMAD.U32 R10, RZ, RZ, UR4 ;  /* 0x00000004ff0a7e24 */ /* 0x000fe4000f8e00ff */
[----:B------:R-:W-:Y:S07]  /*8580*/  LEPC R20, `(.L_x_132) ;  /* 0x000000001014794e */ /* 0x000fee0000000000 */
[----:B-1--4-:R-:W-:Y:S05]  /*8590*/  CALL.ABS.NOINC R2 ;  /* 0x0000000002007343 */ /* 0x012fea0003c00000 */
.L_x_132:
[----:B------:R-:W-:Y:S01]  /*85a0*/  ISETP.NE.AND P0, PT, R86, RZ, PT ;  /* 0x000000ff5600720c */ /* 0x000fe20003f05270 */
[----:B------:R-:W-:Y:S05]  /*85b0*/  WARPSYNC.ALL ;  /* 0x0000000000007948 */ /* 0x000fea0003800000 */
[----:B------:R-:W-:Y:S01]  /*85c0*/  R2UR UR4, R39 ;  /* 0x00000000270472ca */ /* 0x000fe200000e0000 */
[----:B------:R-:W-:Y:S01]  /*85d0*/  BSSY.RECONVERGENT B0, `(.L_x_133) ;  /* 0x0000092000007945 */ /* 0x000fe20003800200 */
[C---:B-1----:R-:W-:Y:S02]  /*85e0*/  SHF.L.U32 R40, R48.reuse, 0x10, RZ ;  /* 0x0000001030287819 */ /* 0x042fe400000006ff */
[----:B------:R-:W-:Y:S02]  /*85f0*/  LOP3.LUT R42, R48, 0xffff0000, RZ, 0xc0, !PT ;  /* 0xffff0000302a7812 */ /* 0x000fe400078ec0ff */
[C---:B------:R-:W-:Y:S02]  /*8600*/  SHF.L.U32 R43, R49.reuse, 0x10, RZ ;  /* 0x00000010312b7819 */ /* 0x040fe400000006ff */
[----:B------:R-:W-:Y:S02]  /*8610*/  LOP3.LUT R44, R49, 0xffff0000, RZ, 0xc0, !PT ;  /* 0xffff0000312c7812 */ /* 0x000fe400078ec0ff */
[C---:B------:R-:W-:Y:S02]  /*8620*/  SHF.L.U32 R45, R50.reuse, 0x10, RZ ;  /* 0x00000010322d7819 */ /* 0x040fe400000006ff */
[----:B------:R-:W-:Y:S01]  /*8630*/  LOP3.LUT R46, R50, 0xffff0000, RZ, 0xc0, !PT ;  /* 0xffff0000322e7812 */ /* 0x000fe200078ec0ff */
[----:B----4-:R-:W1:Y:S01]  /*8640*/  LDTM.x32 R4, tmem[UR4+0x20] ;  /* 0x00002004000479ee */ /* 0x010e6200082c0000 */
[C---:B--2---:R-:W-:Y:S01]  /*8650*/  SHF.L.U32 R47, R51.reuse, 0x10, RZ ;  /* 0x00000010332f7819 */ /* 0x044fe200000006ff */
[----:B------:R-:W-:Y:S01]  /*8660*/  NOP ;  /* 0x0000000000007918 */ /* 0x000fe20000000000 */
[----:B------:R-:W-:Y:S01]  /*8670*/  LOP3.LUT R48, R51, 0xffff0000, RZ, 0xc0, !PT ;  /* 0xffff000033307812 */ /* 0x000fe200078ec0ff */
[----:B------:R-:W-:Y:S01]  /*8680*/  USHF.L.U32 UR4, UR42, 0xd, URZ ;  /* 0x0000000d2a047899 */ /* 0x000fe200080006ff */
[C---:B------:R-:W-:Y:S02]  /*8690*/  SHF.L.U32 R49, R56.reuse, 0x10, RZ ;  /* 0x0000001038317819 */ /* 0x040fe400000006ff */
[----:B------:R-:W-:Y:S02]  /*86a0*/  LOP3.LUT R51, R56, 0xffff0000, RZ, 0xc0, !PT ;  /* 0xffff000038337812 */ /* 0x000fe400078ec0ff */
[C---:B------:R-:W-:Y:S02]  /*86b0*/  SHF.L.U32 R50, R57.reuse, 0x10, RZ ;  /* 0x0000001039327819 */ /* 0x040fe400000006ff */
[----:B------:R-:W-:Y:S02]  /*86c0*/  LOP3.LUT R52, R57, 0xffff0000, RZ, 0xc0, !PT ;  /* 0xffff000039347812 */ /* 0x000fe400078ec0ff */
[C---:B------:R-:W-:Y:S02]  /*86d0*/  SHF.L.U32 R53, R58.reuse, 0x10, RZ ;  /* 0x000000103a357819 */ /* 0x040fe400000006ff */
[----:B------:R-:W-:Y:S02]  /*86e0*/  LOP3.LUT R54, R58, 0xffff0000, RZ, 0xc0, !PT ;  /* 0xffff00003a367812 */ /* 0x000fe400078ec0ff */
[C---:B------:R-:W-:Y:S02]  /*86f0*/  SHF.L.U32 R55, R59.reuse, 0x10, RZ ;  /* 0x000000103b377819 */ /* 0x040fe400000006ff */
[----:B------:R-:W-:Y:S02]  /*8700*/  IADD3 R108, PT, PT, R108, 0x1a0, RZ ;  /* 0x000001a06c6c7810 */ /* 0x000fe40007ffe0ff */
[----:B------:R-:W-:Y:S02]  /*8710*/  LOP3.LUT R56, R59, 0xffff0000, RZ, 0xc0, !PT ;  /* 0xffff00003b387812 */ /* 0x000fe400078ec0ff */
[----:B------:R-:W-:Y:S01]  /*8720*/  SHF.L.U32 R57, R64, 0x10, RZ ;  /* 0x0000001040397819 */ /* 0x000fe200000006ff */
[----:B-1----:R-:W-:Y:S01]  /*8730*/  FMUL R4, R38, R4 ;  /* 0x0000000426047220 */ /* 0x002fe20000400000 */
[----:B------:R-:W-:Y:S01]  /*8740*/  LOP3.LUT R58, R64, 0xffff0000, RZ, 0xc0, !PT ;  /* 0xffff0000403a7812 */ /* 0x000fe200078ec0ff */
[C---:B------:R-:W-:Y:S01]  /*8750*/  FMUL R5, R38.reuse, R5 ;  /* 0x0000000526057220 */ /* 0x040fe20000400000 */
[C---:B------:R-:W-:Y:S01]  /*8760*/  SHF.L.U32 R59, R65.reuse, 0x10, RZ ;  /* 0x00000010413b7819 */ /* 0x040fe200000006ff */
[----:B------:R-:W-:Y:S01]  /*8770*/  FMUL R6, R38, R6 ;  /* 0x0000000626067220 */ /* 0x000fe20000400000 */
[----:B------:R-:W-:Y:S01]  /*8780*/  LOP3.LUT R108, R108, 0xfefffff8, RZ, 0xc0, !PT ;  /* 0xfefffff86c6c7812 */ /* 0x000fe200078ec0ff */
[----:B------:R-:W-:Y:S01]  /*8790*/  FMUL R7, R38, R7 ;  /* 0x0000000726077220 */ /* 0x000fe20000400000 */
[----:B------:R-:W-:Y:S01]  /*87a0*/  LOP3.LUT R60, R65, 0xffff0000, RZ, 0xc0, !PT ;  /* 0xffff0000413c7812 */ /* 0x000fe200078ec0ff */
[C---:B------:R-:W-:Y:S01]  /*87b0*/  FFMA R4, R41.reuse, R40, R4 ;  /* 0x0000002829047223 */ /* 0x040fe20000000004 */
[----:B------:R-:W-:Y:S01]  /*87c0*/  IADD3 R121, PT, PT, R98, UR4, RZ ;  /* 0x0000000462797c10 */ /* 0x000fe2000fffe0ff */
[----:B------:R-:W-:Y:S01]  /*87d0*/  FMUL R8, R38, R8 ;  /* 0x0000000826087220 */ /* 0x000fe20000400000 */
[C---:B------:R-:W-:Y:S01]  /*87e0*/  SHF.L.U32 R61, R66.reuse, 0x10, RZ ;  /* 0x00000010423d7819 */ /* 0x040fe200000006ff */
[----:B------:R-:W-:Y:S01]  /*87f0*/  FFMA R5, R41, R42, R5 ;  /* 0x0000002a29057223 */ /* 0x000fe20000000005 */
[----:B------:R-:W-:Y:S01]  /*8800*/  LOP3.LUT R62, R66, 0xffff0000, RZ, 0xc0, !PT ;  /* 0xffff0000423e7812 */ /* 0x000fe200078ec0ff */
[----:B------:R-:W-:Y:S01]  /*8810*/  FMUL R9, R38, R9 ;  /* 0x0000000926097220 */ /* 0x000fe20000400000 */
[----:B------:R-:W-:Y:S01]  /*8820*/  SHF.L.U32 R63, R67, 0x10, RZ ;  /* 0x00000010433f7819 */ /* 0x000fe200000006ff */
[----:B------:R1:W-:Y:S01]  /*8830*/  SYNCS.ARRIVE.TRANS64.RED.A1T0 RZ, [R108+URZ], RZ ;  /* 0x000000ff6cff79a7 */ /* 0x0003e200081004ff */
[----:B------:R-:W-:Y:S01]  /*8840*/  F2FP.BF16.F32.PACK_AB R80, R5, R4 ;  /* 0x000000040550723e */ /* 0x000fe200000010ff */
[----:B------:R-:W-:Y:S01]  /*8850*/  FFMA R6, R41, R43, R6 ;  /* 0x0000002b29067223 */ /* 0x000fe20000000006 */
[-C--:B------:R-:W-:Y:S01]  /*8860*/  IADD3 R120, PT, PT, R101, R121.reuse, RZ ;  /* 0x0000007965787210 */ /* 0x080fe20007ffe0ff */
[C---:B------:R-:W-:Y:S01]  /*8870*/  FFMA R7, R41.reuse, R44, R7 ;  /* 0x0000002c29077223 */ /* 0x040fe20000000007 */
[----:B------:R-:W-:Y:S01]  /*8880*/  IADD3 R121, PT, PT, R100, R121, RZ ;  /* 0x0000007964797210 */ /* 0x000fe20007ffe0ff */
[----:B------:R-:W-:Y:S01]  /*8890*/  FFMA R8, R41, R45, R8 ;  /* 0x0000002d29087223 */ /* 0x000fe20000000008 */
[----:B------:R-:W-:Y:S01]  /*88a0*/  IADD3 R122, PT, PT, R97, R120, RZ ;  /* 0x00000078617a7210 */ /* 0x000fe20007ffe0ff */
[----:B------:R-:W-:Y:S01]  /*88b0*/  FFMA R9, R41, R46, R9 ;  /* 0x0000002e29097223 */ /* 0x000fe20000000009 */
[----:B------:R-:W-:Y:S01]  /*88c0*/  F2FP.BF16.F32.PACK_AB R81, R7, R6 ;  /* 0x000000060751723e */ /* 0x000fe200000010ff */
[C---:B------:R-:W-:Y:S01]  /*88d0*/  FMUL R10, R38.reuse, R10 ;  /* 0x0000000a260a7220 */ /* 0x040fe20000400000 */
[C---:B------:R-:W-:Y:S01]  /*88e0*/  FMUL R11, R38.reuse, R11 ;  /* 0x0000000b260b7220 */ /* 0x040fe20000400000 */
[C---:B------:R-:W-:Y:S01]  /*88f0*/  FMUL R0, R38.reuse, R12 ;  /* 0x0000000c26007220 */ /* 0x040fe20000400000 */
[----:B------:R-:W-:Y:S01]  /*8900*/  F2FP.BF16.F32.PACK_AB R82, R9, R8 ;  /* 0x000000080952723e */ /* 0x000fe200000010ff */
[C---:B------:R-:W-:Y:S01]  /*8910*/  FFMA R10, R41.reuse, R47, R10 ;  /* 0x0000002f290a7223 */ /* 0x040fe2000000000a */
[C---:B------:R-:W-:Y:S01]  /*8920*/  FFMA R11, R41.reuse, R48, R11 ;  /* 0x00000030290b7223 */ /* 0x040fe2000000000b */
[C---:B------:R-:W-:Y:S01]  /*8930*/  FFMA R0, R41.reuse, R49, R0 ;  /* 0x0000003129007223 */ /* 0x040fe20000000000 */
[C---:B------:R-:W-:Y:S01]  /*8940*/  FMUL R2, R38.reuse, R13 ;  /* 0x0000000d26027220 */ /* 0x040fe20000400000 */
[C---:B------:R-:W-:Y:S01]  /*8950*/  FMUL R3, R38.reuse, R14 ;  /* 0x0000000e26037220 */ /* 0x040fe20000400000 */
[C---:B------:R-:W-:Y:S01]  /*8960*/  FMUL R15, R38.reuse, R15 ;  /* 0x0000000f260f7220 */ /* 0x040fe20000400000 */
[C---:B------:R-:W-:Y:S01]  /*8970*/  FMUL R12, R38.reuse, R16 ;  /* 0x00000010260c7220 */ /* 0x040fe20000400000 */
[C---:B------:R-:W-:Y:S01]  /*8980*/  FFMA R2, R41.reuse, R51, R2 ;  /* 0x0000003329027223 */ /* 0x040fe20000000002 */
[C---:B------:R-:W-:Y:S01]  /*8990*/  FMUL R13, R38.reuse, R17 ;  /* 0x00000011260d7220 */ /* 0x040fe20000400000 */
[C---:B------:R-:W-:Y:S01]  /*89a0*/  FFMA R3, R41.reuse, R50, R3 ;  /* 0x0000003229037223 */ /* 0x040fe20000000003 */
[C---:B------:R-:W-:Y:S01]  /*89b0*/  FMUL R14, R38.reuse, R18 ;  /* 0x00000012260e7220 */ /* 0x040fe20000400000 */
[----:B------:R-:W-:Y:S01]  /*89c0*/  FFMA R15, R41, R52, R15 ;  /* 0x00000034290f7223 */ /* 0x000fe2000000000f */
[C---:B------:R-:W-:Y:S01]  /*89d0*/  FMUL R19, R38.reuse, R19 ;  /* 0x0000001326137220 */ /* 0x040fe20000400000 */
[----:B------:R-:W-:Y:S01]  /*89e0*/  F2FP.BF16.F32.PACK_AB R83, R11, R10 ;  /* 0x0000000a0b53723e */ /* 0x000fe200000010ff */
[C---:B------:R-:W-:Y:S01]  /*89f0*/  FFMA R12, R41.reuse, R53, R12 ;  /* 0x00000035290c7223 */ /* 0x040fe2000000000c */
[C---:B------:R-:W-:Y:S01]  /*8a00*/  FMUL R16, R38.reuse, R20 ;  /* 0x0000001426107220 */ /* 0x040fe20000400000 */
[----:B------:R-:W-:Y:S01]  /*8a10*/  FFMA R13, R41, R54, R13 ;  /* 0x00000036290d7223 */ /* 0x000fe2000000000d */
[----:B------:R-:W-:Y:S01]  /*8a20*/  FMUL R17, R38, R21 ;  /* 0x0000001526117220 */ /* 0x000fe20000400000 */
[----:B------:R1:W-:Y:S01]  /*8a30*/  STS.128 [R98+UR4], R80 ;  /* 0x0000005062007988 */ /* 0x0003e20008000c04 */
[----:B------:R-:W-:Y:S01]  /*8a40*/  LOP3.LUT R64, R67, 0xffff0000, RZ, 0xc0, !PT ;  /* 0xffff000043407812 */ /* 0x000fe200078ec0ff */
[C---:B------:R-:W-:Y:S01]  /*8a50*/  FFMA R14, R41.reuse, R55, R14 ;  /* 0x00000037290e7223 */ /* 0x040fe2000000000e */
[----:B------:R-:W-:Y:S01]  /*8a60*/  SHF.L.U32 R65, R72, 0x10, RZ ;  /* 0x0000001048417819 */ /* 0x000fe200000006ff */
[----:B------:R-:W-:Y:S01]  /*8a70*/  FMUL R18, R38, R22 ;  /* 0x0000001626127220 */ /* 0x000fe20000400000 */
[----:B------:R-:W-:Y:S01]  /*8a80*/  LOP3.LUT R66, R72, 0xffff0000, RZ, 0xc0, !PT ;  /* 0xffff000048427812 */ /* 0x000fe200078ec0ff */
[C---:B------:R-:W-:Y:S01]  /*8a90*/  FFMA R19, R41.reuse, R56, R19 ;  /* 0x0000003829137223 */ /* 0x040fe20000000013 */
[C---:B------:R-:W-:Y:S01]  /*8aa0*/  FMUL R23, R38.reuse, R23 ;  /* 0x0000001726177220 */ /* 0x040fe20000400000 */
[C---:B------:R-:W-:Y:S01]  /*8ab0*/  FFMA R16, R41.reuse, R57, R16 ;  /* 0x0000003929107223 */ /* 0x040fe20000000010 */
[C---:B------:R-:W-:Y:S01]  /*8ac0*/  FMUL R20, R38.reuse, R24 ;  /* 0x0000001826147220 */ /* 0x040fe20000400000 */
[C---:B------:R-:W-:Y:S01]  /*8ad0*/  FFMA R17, R41.reuse, R58, R17 ;  /* 0x0000003a29117223 */ /* 0x040fe20000000011 */
[C---:B------:R-:W-:Y:S01]  /*8ae0*/  FMUL R21, R38.reuse, R25 ;  /* 0x0000001926157220 */ /* 0x040fe20000400000 */
[C---:B------:R-:W-:Y:S01]  /*8af0*/  FFMA R18, R41.reuse, R59, R18 ;  /* 0x0000003b29127223 */ /* 0x040fe20000000012 */
[C---:B------:R-:W-:Y:S01]  /*8b00*/  FMUL R22, R38.reuse, R26 ;  /* 0x0000001a26167220 */ /* 0x040fe20000400000 */
[C---:B------:R-:W-:Y:S01]  /*8b10*/  FFMA R23, R41.reuse, R60, R23 ;  /* 0x0000003c29177223 */ /* 0x040fe20000000017 */
[----:B------:R-:W-:Y:S01]  /*8b20*/  FMUL R27, R38, R27 ;  /* 0x0000001b261b7220 */ /* 0x000fe20000400000 */
[----:B------:R-:W-:Y:S01]  /*8b30*/  F2FP.BF16.F32.PACK_AB R100, R2, R0 ;  /* 0x000000000264723e */ /* 0x000fe200000010ff */
[----:B------:R-:W-:Y:S01]  /*8b40*/  FFMA R20, R41, R61, R20 ;  /* 0x0000003d29147223 */ /* 0x000fe20000000014 */
[----:B------:R-:W-:Y:S01]  /*8b50*/  F2FP.BF16.F32.PACK_AB R101, R15, R3 ;  /* 0x000000030f65723e */ /* 0x000fe200000010ff */
[C---:B------:R-:W-:Y:S01]  /*8b60*/  FMUL R24, R38.reuse, R28 ;  /* 0x0000001c26187220 */ /* 0x040fe20000400000 */
[----:B------:R-:W-:Y:S01]  /*8b70*/  F2FP.BF16.F32.PACK_AB R102, R13, R12 ;  /* 0x0000000c0d66723e */ /* 0x000fe200000010ff */
[----:B------:R-:W-:Y:S01]  /*8b80*/  FFMA R21, R41, R62, R21 ;  /* 0x0000003e29157223 */ /* 0x000fe20000000015 */
[----:B------:R-:W-:Y:S01]  /*8b90*/  F2FP.BF16.F32.PACK_AB R103, R19, R14 ;  /* 0x0000000e1367723e */ /* 0x000fe200000010ff */
[C---:B------:R-:W-:Y:S01]  /*8ba0*/  FMUL R25, R38.reuse, R29 ;  /* 0x0000001d26197220 */ /* 0x040fe20000400000 */
[----:B------:R-:W-:Y:S01]  /*8bb0*/  SHF.L.U32 R67, R73, 0x10, RZ ;  /* 0x0000001049437819 */ /* 0x000fe200000006ff */
[----:B------:R-:W-:Y:S01]  /*8bc0*/  FFMA R22, R41, R63, R22 ;  /* 0x0000003f29167223 */ /* 0x000fe20000000016 */
[----:B------:R-:W-:Y:S01]  /*8bd0*/  LOP3.LUT R68, R73, 0xffff0000, RZ, 0xc0, !PT ;  /* 0xffff000049447812 */ /* 0x000fe200078ec0ff */
[----:B------:R1:W-:Y:S01]  /*8be0*/  STS.128 [R120+0x10], R100 ;  /* 0x0000106478007388 */ /* 0x0003e20000000c00 */
[----:B------:R-:W-:Y:S01]  /*8bf0*/  FMUL R26, R38, R30 ;  /* 0x0000001e261a7220 */ /* 0x000fe20000400000 */
[C---:B------:R-:W-:Y:S01]  /*8c00*/  FFMA R27, R41.reuse, R64, R27 ;  /* 0x00000040291b7223 */ /* 0x040fe2000000001b */
[----:B------:R-:W-:Y:S01]  /*8c10*/  SHF.L.U32 R69, R74, 0x10, RZ ;  /* 0x000000104a457819 */ /* 0x000fe200000006ff */
[----:B------:R-:W-:Y:S01]  /*8c20*/  FMUL R31, R38, R31 ;  /* 0x0000001f261f7220 */ /* 0x000fe20000400000 */
[C---:B------:R-:W-:Y:S01]  /*8c30*/  FFMA R24, R41.reuse, R65, R24 ;  /* 0x0000004129187223 */ /* 0x040fe20000000018 */
[----:B------:R-:W-:Y:S01]  /*8c40*/  LOP3.LUT R70, R74, 0xffff0000, RZ, 0xc0, !PT ;  /* 0xffff00004a467812 */ /* 0x000fe200078ec0ff */
[C---:B------:R-:W-:Y:S01]  /*8c50*/  FMUL R28, R38.reuse, R32 ;  /* 0x00000020261c7220 */ /* 0x040fe20000400000 */
[----:B------:R-:W-:Y:S01]  /*8c60*/  FFMA R25, R41, R66, R25 ;  /* 0x0000004229197223 */ /* 0x000fe20000000019 */
[----:B------:R-:W-:Y:S01]  /*8c70*/  SHF.L.U32 R71, R75, 0x10, RZ ;  /* 0x000000104b477819 */ /* 0x000fe200000006ff */
[C---:B------:R-:W-:Y:S01]  /*8c80*/  FMUL R29, R38.reuse, R33 ;  /* 0x00000021261d7220 */ /* 0x040fe20000400000 */
[----:B------:R-:W-:Y:S01]  /*8c90*/  FFMA R26, R41, R67, R26 ;  /* 0x00000043291a7223 */ /* 0x000fe2000000001a */
[----:B------:R-:W-:Y:S01]  /*8ca0*/  LOP3.LUT R72, R75, 0xffff0000, RZ, 0xc0, !PT ;  /* 0xffff00004b487812 */ /* 0x000fe200078ec0ff */
        /* <DEDUP_REMOVED lines=8> */
[----:B------:R-:W-:Y:S01]  /*8d30*/  FFMA R30, R41, R71, R30 ;  /* 0x00000047291e7223 */ /* 0x000fe2000000001e */
[----:B------:R-:W-:Y:S01]  /*8d40*/  F2FP.BF16.F32.PACK_AB R115, R27, R22 ;  /* 0x000000161b73723e */ /* 0x000fe200000010ff */
[----:B------:R-:W-:Y:S01]  /*8d50*/  FFMA R35, R41, R72, R35 ;  /* 0x0000004829237223 */ /* 0x000fe20000000023 */
[----:B------:R-:W-:Y:S02]  /*8d60*/  F2FP.BF16.F32.PACK_AB R116, R25, R24 ;  /* 0x000000181974723e */ /* 0x000fe400000010ff */
[----:B------:R-:W-:Y:S01]  /*8d70*/  F2FP.BF16.F32.PACK_AB R117, R31, R26 ;  /* 0x0000001a1f75723e */ /* 0x000fe200000010ff */
[----:B------:R1:W-:Y:S01]  /*8d80*/  STS.128 [R121+0x20], R112 ;  /* 0x0000207079007388 */ /* 0x0003e20000000c00 */
        /* <DEDUP_REMOVED lines=8> */
[----:B--2---:R-:W2:Y:S02]  /*8e10*/  FENCE.VIEW.ASYNC.S ;  /* 0x00000000000073c6 */ /* 0x004ea40000000000 */
[----:B--2---:R-:W-:Y:S06]  /*8e20*/  BAR.SYNC.DEFER_BLOCKING 0x1, 0x80 ;  /* 0x0042000000007b1d */ /* 0x004fec0000010000 */
[----:B------:R-:W-:Y:S05]  /*8e30*/  @P0 BRA `(.L_x_134) ;  /* 0x00000000002c0947 */ /* 0x000fea0003800000 */
[----:B------:R-:W2:Y:S01]  /*8e40*/  LDCU.64 UR14, c[0x0][0x348] ;  /* 0x00006900ff0e77ac */ /* 0x000ea20008000a00 */
[----:B------:R-:W-:Y:S02]  /*8e50*/  R2UR UR10, R107 ;  /* 0x000000006b0a72ca */ /* 0x000fe400000e0000 */
[----:B------:R-:W-:Y:S01]  /*8e60*/  R2UR UR11, R106 ;  /* 0x000000006a0b72ca */ /* 0x000fe200000e0000 */
[----:B------:R-:W-:Y:S01]  /*8e70*/  UIADD3 UR9, UPT, UPT, UR41, 0x20, URZ ;  /* 0x0000002029097890 */ /* 0x000fe2000fffe0ff */
[----:B------:R-:W-:Y:S01]  /*8e80*/  R2UR UR12, R104 ;  /* 0x00000000680c72ca */ /* 0x000fe200000e0000 */
[----:B------:R-:W-:Y:S01]  /*8e90*/  UIADD3 UR8, UPT, UPT, UR50, 0x200, UR4 ;  /* 0x0000020032087890 */ /* 0x000fe2000fffe004 */
[----:B------:R-:W-:Y:S01]  /*8ea0*/  R2UR UR13, R105 ;  /* 0x00000000690d72ca */ /* 0x000fe200000e0000 */
[----:B--2---:R-:W-:Y:S04]  /*8eb0*/  UIADD3 UR6, UP0, UPT, UR14, 0x780, URZ ;  /* 0x000007800e067890 */ /* 0x004fe8000ff1e0ff */
[----:B------:R-:W-:Y:S09]  /*8ec0*/  UIADD3.X UR7, UPT, UPT, URZ, UR15, URZ, UP0, !UPT ;  /* 0x0000000fff077290 */ /* 0x000ff200087fe4ff */
[----:B------:R2:W-:Y:S02]  /*8ed0*/  UTMASTG.5D.IM2COL [UR8], [UR6] ;  /* 0x00000008060073b5 */ /* 0x0005e40008060000 */
[----:B--2---:R0:W-:Y:S02]  /*8ee0*/  UTMACMDFLUSH ;  /* 0x00000000000079b7 */ /* 0x0041e40000000000 */
.L_x_134:
[----:B------:R-:W-:Y:S05]  /*8ef0*/  BSYNC.RECONVERGENT B0 ;  /* 0x0000000000007941 */ /* 0x000fea0003800200 */
.L_x_133:
[----:B------:R-:W-:Y:S01]  /*8f00*/  UIADD3 UR4, UPT, UPT, UR42, 0x1, URZ ;  /* 0x000000012a047890 */ /* 0x000fe2000fffe0ff */
[----:B------:R-:W-:Y:S03]  /*8f10*/  BSSY.RECONVERGENT B0, `(.L_x_135) ;  /* 0x0000008000007945 */ /* 0x000fe60003800200 */
[----:B------:R-:W-:Y:S04]  /*8f20*/  UISETP.NE.AND UP0, UPT, UR4, 0x3, UPT ;  /* 0x000000030400788c */ /* 0x000fe8000bf05270 */
[----:B------:R-:W-:Y:S02]  /*8f30*/  UISETP.EQ.XOR UP1, UPT, UR40, 0x3, !UP0 ;  /* 0x000000032800788c */ /* 0x000fe4000c722a70 */
[----:B------:R-:W-:Y:S02]  /*8f40*/  USEL UR51, UR4, URZ, UP0 ;  /* 0x000000ff04337287 */ /* 0x000fe40008000000 */
[----:B------:R-:W-:Y:S04]  /*8f50*/  USEL UR5, URZ, 0x1, !UP1 ;  /* 0x00000001ff057887 */ /* 0x000fe8000c800000 */
[----:B------:R-:W-:Y:S01]  /*8f60*/  ULOP3.LUT UR56, UR56, UR5, URZ, 0x3c, !UPT ;  /* 0x0000000538387292 */ /* 0x000fe2000f8e3cff */
[----:B------:R-:W-:Y:S11]  /*8f70*/  @P0 BRA `(.L_x_136) ;  /* 0x0000000000040947 */ /* 0x000ff60003800000 */
[----:B------:R-:W-:Y:S04]  /*8f80*/  DEPBAR.LE SB0, 0x1 ;  /* 0x000080400000791a */ /* 0x000fe80000000000 */
.L_x_136:
[----:B------:R-:W-:Y:S05]  /*8f90*/  BSYNC.RECONVERGENT B0 ;  /* 0x0000000000007941 */ /* 0x000fea0003800200 */
.L_x_135:
[----:B------:R-:W-:Y:S01]  /*8fa0*/  BAR.SYNC.DEFER_BLOCKING 0x1, 0x80 ;  /* 0x0042000000007b1d */ /* 0x000fe20000010000 */
[----:B------:R-:W-:Y:S01]  /*8fb0*/  UISETP.NE.AND UP0, UPT, UR55, -0x2, UPT ;  /* 0xfffffffe3700788c */ /* 0x000fe2000bf05270 */
[----:B------:R-:W-:Y:S08]  /*8fc0*/  IADD3 R0, PT, PT, R36, 0x1, RZ ;  /* 0x0000000124007810 */ /* 0x000ff00007ffe0ff */
[----:B------:R-:W-:Y:S05]  /*8fd0*/  BRA.U !UP0, `(.L_x_137) ;  /* 0x0000000108287547 */ /* 0x000fea000b800000 */
[----:B------:R-:W2:Y:S01]  /*8fe0*/  S2R R2, SR_CgaCtaId ;  /* 0x0000000000027919 */ /* 0x000ea20000008800 */
[----:B------:R-:W-:Y:S01]  /*8ff0*/  ISETP.NE.AND P0, PT, R111, RZ, PT ;  /* 0x000000ff6f00720c */ /* 0x000fe20003f05270 */
[----:B------:R-:W-:Y:S01]  /*9000*/  IMAD.U32 R3, RZ, RZ, UR52 ;  /* 0x00000034ff037e24 */ /* 0x000fe2000f8e00ff */
[----:B------:R-:W-:Y:S04]  /*9010*/  UIADD3 UR4, UPT, UPT, UR52, 0x1, URZ ;  /* 0x0000000134047890 */ /* 0x000fe8000fffe0ff */
[----:B------:R-:W-:Y:S04]  /*9020*/  UISETP.NE.AND UP0, UPT, UR4, 0x3, UPT ;  /* 0x000000030400788c */ /* 0x000fe8000bf05270 */
[----:B------:R-:W-:Y:S03]  /*9030*/  USEL UR52, UR4, URZ, UP0 ;  /* 0x000000ff04347287 */ /* 0x000fe60008000000 */
[----:B------:R-:W-:Y:S05]  /*9040*/  @P0 LEA R3, R3, UR50, 0x3 ;  /* 0x0000003203030c11 */ /* 0x000fea000f8e18ff */
[----:B------:R-:W-:Y:S05]  /*9050*/  @P0 VIADD R3, R3, 0x158 ;  /* 0x0000015803030836 */ /* 0x000fea0000000000 */
[----:B--2---:R-:W-:Y:S04]  /*9060*/  @P0 PRMT R2, R2, 0x654, R3 ;  /* 0x0000065402020816 */ /* 0x004fe80000000003 */
[----:B------:R2:W-:Y:S03]  /*9070*/  @P0 SYNCS.ARRIVE.TRANS64.RED.A1T0 RZ, [R2+URZ], RZ ;  /* 0x000000ff02ff09a7 */ /* 0x0005e600081004ff */
.L_x_137:
[----:B------:R-:W-:Y:S01]  /*9080*/  R2UR UR6, R110 ;  /* 0x000000006e0672ca */ /* 0x000fe200000e0000 */
[----:B------:R-:W-:Y:S01]  /*9090*/  UIADD3 UR55, UPT, UPT, UR55, 0x2, URZ ;  /* 0x0000000237377890 */ /* 0x000fe2000fffe0ff */
[----:B------:R-:W-:Y:S02]  /*90a0*/  R2UR UR5, R92 ;  /* 0x000000005c0572ca */ /* 0x000fe400000e0000 */
[----:B------:R-:W-:Y:S02]  /*90b0*/  R2UR UR4, R93 ;  /* 0x000000005d0472ca */ /* 0x000fe400000e0000 */
[----:B------:R-:W-:Y:S02]  /*90c0*/  R2UR UR54, R99 ;  /* 0x00000000633672ca */ /* 0x000fe400000e0000 */
[----:B------:R-:W-:Y:S02]  /*90d0*/  ISETP.NE.AND P0, PT, R0, 0x2, PT ;  /* 0x000000020000780c */ /* 0x000fe40003f05270 */
[----:B------:R-:W-:Y:S02]  /*90e0*/  LOP3.LUT R84, R84, 0x1, RZ, 0x3c, !PT ;  /* 0x0000000154547812 */ /* 0x000fe400078e3cff */
[----:B--2---:R-:W-:Y:S01]  /*90f0*/  SEL R2, RZ, 0x1, P0 ;  /* 0x00000001ff027807 */ /* 0x004fe20000000000 */
[----:B------:R-:W-:Y:S01]  /*9100*/  UISETP.NE.AND UP0, UPT, UR6, URZ, UPT ;  /* 0x000000ff0600728c */ /* 0x000fe2000bf05270 */
[----:B------:R-:W-:Y:S01]  /*9110*/  SEL R36, R0, RZ, P0 ;  /* 0x000000ff00247207 */ /* 0x000fe20000000000 */
[----:B------:R-:W-:Y:S01]  /*9120*/  UIADD3 UR23, UPT, UPT, UR36, UR5, URZ ;  /* 0x0000000524177290 */ /* 0x000fe2000fffe0ff */
[----:B------:R-:W-:Y:S01]  /*9130*/  LOP3.LUT R85, R85, R2, RZ, 0x3c, !PT ;  /* 0x0000000255557212 */ /* 0x000fe200078e3cff */
[----:B------:R-:W-:Y:S05]  /*9140*/  UIADD3 UR53, UPT, UPT, UR37, UR4, URZ ;  /* 0x0000000425357290 */ /* 0x000fea000fffe0ff */
[----:B------:R-:W-:Y:S07]  /*9150*/  BRA.U UP0, `(.L_x_138) ;  /* 0xffffffd500107547 */ /* 0x000fee000b83ffff */
[----:B------:R-:W-:-:S13]  /*9160*/  R2UR UR4, R94 ;  /* 0x000000005e0472ca */ /* 0x000fda00000e0000 */
[----:B------:R-:W-:-:S09]  /*9170*/  UISETP.NE.AND UP0, UPT, UR4, URZ, UPT ;  /* 0x000000ff0400728c */ /* 0x000fd2000bf05270 */
[----:B------:R-:W-:Y:S05]  /*9180*/  BRA.U !UP0, `(.L_x_139) ;  /* 0x0000000108487547 */ /* 0x000fea000b800000 */
[----:B------:R-:W2:Y:S02]  /*9190*/  LDCU.64 UR4, c[0x0][0x990] ;  /* 0x00013200ff0477ac */ /* 0x000ea40008000a00 */
[----:B--2---:R-:W-:-:S04]  /*91a0*/  UISETP.NE.U32.AND UP0, UPT, UR4, URZ, UPT ;  /* 0x000000ff0400728c */ /* 0x004fc8000bf05070 */
[----:B------:R-:W-:-:S09]  /*91b0*/  UISETP.NE.AND.EX UP0, UPT, UR5, URZ, UPT, UP0 ;  /* 0x000000ff0500728c */ /* 0x000fd2000bf05300 */
[----:B------:R-:W-:Y:S05]  /*91c0*/  BRA.U UP0, `(.L_x_140) ;  /* 0x00000001000c7547 */ /* 0x000fea000b800000 */
[----:B------:R-:W-:-:S13]  /*91d0*/  FSETP.NEU.AND P0, PT, R41, RZ, PT ;  /* 0x000000ff2900720b */ /* 0x000fda0003f0d000 */
[----:B------:R-:W-:Y:S05]  /*91e0*/  @!P0 EXIT ;  /* 0x000000000000894d */ /* 0x000fea0003800000 */
[----:B------:R-:W-:Y:S05]  /*91f0*/  BRA `(.L_x_139) ;  /* 0x00000000002c7947 */ /* 0x000fea0003800000 */
.L_x_140:
[----:B------:R-:W-:Y:S01]  /*9200*/  ISETP.NE.AND P0, PT, R109, RZ, PT ;  /* 0x000000ff6d00720c */ /* 0x000fe20003f05270 */
[----:B------:R-:W-:-:S12]  /*9210*/  BSSY.RECONVERGENT B0, `(.L_x_139) ;  /* 0x0000009000007945 */ /* 0x000fd80003800200 */
[----:B------:R-:W-:Y:S05]  /*9220*/  @P0 BRA `(.L_x_141) ;  /* 0x0000000000140947 */ /* 0x000fea0003800000 */
[----:B------:R-:W2:Y:S02]  /*9230*/  LDCU.64 UR4, c[0x0][0x988] ;  /* 0x00013100ff0477ac */ /* 0x000ea40008000a00 */
[----:B--2---:R-:W-:-:S04]  /*9240*/  ISETP.NE.U32.AND P0, PT, RZ, UR4, PT ;  /* 0x00000004ff007c0c */ /* 0x004fc8000bf05070 */
[----:B------:R-:W-:-:S13]  /*9250*/  ISETP.NE.AND.EX P0, PT, RZ, UR5, PT, P0 ;  /* 0x00000005ff007c0c */ /* 0x000fda000bf05300 */
[----:B------:R-:W-:Y:S05]  /*9260*/  @!P0 EXIT ;  /* 0x000000000000894d */ /* 0x000fea0003800000 */
[----:B------:R-:W-:Y:S05]  /*9270*/  BRA `(.L_x_142) ;  /* 0x0000000000087947 */ /* 0x000fea0003800000 */
.L_x_141:
[----:B------:R-:W-:-:S13]  /*9280*/  FSETP.NEU.AND P0, PT, R41, RZ, PT ;  /* 0x000000ff2900720b */ /* 0x000fda0003f0d000 */
[----:B------:R-:W-:Y:S05]  /*9290*/  @!P0 EXIT ;  /* 0x000000000000894d */ /* 0x000fea0003800000 */
.L_x_142:
[----:B------:R-:W-:Y:S05]  /*92a0*/  BSYNC.RECONVERGENT B0 ;  /* 0x0000000000007941 */ /* 0x000fea0003800200 */
.L_x_139:
[----:B------:R-:W2:Y:S01]  /*92b0*/  S2UR UR5, SR_CgaCtaId ;  /* 0x00000000000579c3 */ /* 0x000ea20000008800 */
[----:B------:R-:W-:Y:S01]  /*92c0*/  ULEA UR4, UR52, UR50, 0x3 ;  /* 0x0000003234047291 */ /* 0x000fe2000f8e18ff */
[----:B------:R-:W-:-:S04]  /*92d0*/  DEPBAR.LE SB0, 0x0 ;  /* 0x000080000000791a */ /* 0x000fc80000000000 */
[----:B------:R-:W-:-:S04]  /*92e0*/  UIADD3 UR4, UPT, UPT, UR4, 0x158, URZ ;  /* 0x0000015804047890 */ /* 0x000fc8000fffe0ff */
[----:B--2---:R-:W-:-:S09]  /*92f0*/  UPRMT UR4, UR5, 0x654, UR4 ;  /* 0x0000065405047896 */ /* 0x004fd20008000004 */
[----:B------:R-:W-:Y:S01]  /*9300*/  SYNCS.ARRIVE.TRANS64.RED.A1T0 RZ, [UR4], RZ ;  /* 0x000000ffffff79a7 */ /* 0x000fe20008100404 */
[----:B------:R-:W-:Y:S05]  /*9310*/  EXIT ;  /* 0x000000000000794d */ /* 0x000fea0003800000 */
.L_x_25:
[----:B------:R-:W-:Y:S07]  /*9320*/  MOV R0, UR9 ;  /* 0x0000000900007c02 */ /* 0x000fee0008000f00 */
.L_x_143:
[----:B--2---:R2:W3:Y:S02]  /*9330*/  SYNCS.PHASECHK.TRANS64.TRYWAIT P0, [R0+URZ+0xa0], R5 ;  /* 0x0000a005000075a7 */ /* 0x0044e400080011ff */
[----:B---3--:R-:W-:Y:S05]  /*9340*/  @!P0 NANOSLEEP.SYNCS 0x989680 ;  /* 0x009896800000895d */ /* 0x008fea0003900000 */
[----:B------:R-:W3:Y:S02]  /*9350*/  @!P0 SYNCS.PHASECHK.TRANS64 P0, [R0+URZ+0xa0], R5 ;  /* 0x0000a005000085a7 */ /* 0x000ee400080010ff */
[----:B---3--:R-:W-:Y:S05]  /*9360*/  @!P0 BRA `(.L_x_143) ;  /* 0xfffffffc00f08947 */ /* 0x008fea000383ffff */
[----:B------:R-:W-:Y:S05]  /*9370*/  BRA `(.L_x_24) ;  /* 0xffffff8800a07947 */ /* 0x000fea000383ffff */
.L_x_32:
[----:B------:R-:W-:Y:S07]  /*9380*/  MOV R0, UR9 ;  /* 0x0000000900007c02 */ /* 0x000fee0008000f00 */
.L_x_144:
[----:B-1----:R1:W2:Y:S02]  /*9390*/  SYNCS.PHASECHK.TRANS64.TRYWAIT P0, [R0+URZ+0xa0], R5 ;  /* 0x0000a005000075a7 */ /* 0x0022a400080011ff */
[----:B--2---:R-:W-:Y:S05]  /*93a0*/  @!P0 NANOSLEEP.SYNCS 0x989680 ;  /* 0x009896800000895d */ /* 0x004fea0003900000 */
[----:B------:R-:W2:Y:S02]  /*93b0*/  @!P0 SYNCS.PHASECHK.TRANS64 P0, [R0+URZ+0xa0], R5 ;  /* 0x0000a005000085a7 */ /* 0x000ea400080010ff */
[----:B--2---:R-:W-:Y:S05]  /*93c0*/  @!P0 BRA `(.L_x_144) ;  /* 0xfffffffc00f08947 */ /* 0x004fea000383ffff */
[----:B------:R-:W-:Y:S05]  /*93d0*/  BRA `(.L_x_31) ;  /* 0xffffff9000447947 */ /* 0x000fea000383ffff */
.L_x_37:
[----:B-1----:R-:W-:-:S07]  /*93e0*/  MOV R0, UR30 ;  /* 0x0000001e00007c02 */ /* 0x002fce0008000f00 */
.L_x_145:
[----:B-1----:R1:W2:Y:S02]  /*93f0*/  SYNCS.PHASECHK.TRANS64.TRYWAIT P0, [R0+URZ+0x180], R3 ;  /* 0x00018003000075a7 */ /* 0x0022a400080011ff */
[----:B--2---:R-:W-:Y:S05]  /*9400*/  @!P0 NANOSLEEP.SYNCS 0x989680 ;  /* 0x009896800000895d */ /* 0x004fea0003900000 */
[----:B------:R-:W2:Y:S02]  /*9410*/  @!P0 SYNCS.PHASECHK.TRANS64 P0, [R0+URZ+0x180], R3 ;  /* 0x00018003000085a7 */ /* 0x000ea400080010ff */
[----:B--2---:R-:W-:Y:S05]  /*9420*/  @!P0 BRA `(.L_x_145) ;  /* 0xfffffffc00f08947 */ /* 0x004fea000383ffff */
[----:B------:R-:W-:Y:S05]  /*9430*/  BRA `(.L_x_146) ;  /* 0xffffff9400287947 */ /* 0x000fea000383ffff */
.L_x_41:
[----:B------:R-:W-:-:S07]  /*9440*/  MOV R0, UR4 ;  /* 0x0000000400007c02 */ /* 0x000fce0008000f00 */
.L_x_147:
[----:B-1----:R1:W2:Y:S02]  /*9450*/  SYNCS.PHASECHK.TRANS64.TRYWAIT P0, [R0+URZ], R3 ;  /* 0x00000003000075a7 */ /* 0x0022a400080011ff */
[----:B--2---:R-:W-:Y:S05]  /*9460*/  @!P0 NANOSLEEP.SYNCS 0x989680 ;  /* 0x009896800000895d */ /* 0x004fea0003900000 */
[----:B------:R-:W2:Y:S02]  /*9470*/  @!P0 SYNCS.PHASECHK.TRANS64 P0, [R0+URZ], R3 ;  /* 0x00000003000085a7 */ /* 0x000ea400080010ff */
[----:B--2---:R-:W-:Y:S05]  /*9480*/  @!P0 BRA `(.L_x_147) ;  /* 0xfffffffc00f08947 */ /* 0x004fea000383ffff */
[----:B------:R-:W-:Y:S05]  /*9490*/  BRA `(.L_x_148) ;  /* 0xffffff9800c07947 */ /* 0x000fea000383ffff */
.L_x_42:
[----:B------:R-:W-:-:S07]  /*94a0*/  MOV R0, UR5 ;  /* 0x0000000500007c02 */ /* 0x000fce0008000f00 */
.L_x_149:
[----:B-1----:R1:W2:Y:S02]  /*94b0*/  SYNCS.PHASECHK.TRANS64.TRYWAIT P0, [R0+URZ], R3 ;  /* 0x00000003000075a7 */ /* 0x0022a400080011ff */
[----:B--2---:R-:W-:Y:S05]  /*94c0*/  @!P0 NANOSLEEP.SYNCS 0x989680 ;  /* 0x009896800000895d */ /* 0x004fea0003900000 */
[----:B------:R-:W2:Y:S02]  /*94d0*/  @!P0 SYNCS.PHASECHK.TRANS64 P0, [R0+URZ], R3 ;  /* 0x00000003000085a7 */ /* 0x000ea400080010ff */
[----:B--2---:R-:W-:Y:S05]  /*94e0*/  @!P0 BRA `(.L_x_149) ;  /* 0xfffffffc00f08947 */ /* 0x004fea000383ffff */
[----:B------:R-:W-:Y:S05]  /*94f0*/  BRA `(.L_x_150) ;  /* 0xffffff9800d07947 */ /* 0x000fea000383ffff */
.L_x_43:
[----:B------:R-:W-:-:S07]  /*9500*/  MOV R0, UR5 ;  /* 0x0000000500007c02 */ /* 0x000fce0008000f00 */
.L_x_151:
[----:B-1----:R1:W2:Y:S02]  /*9510*/  SYNCS.PHASECHK.TRANS64.TRYWAIT P0, [R0+URZ], R3 ;  /* 0x00000003000075a7 */ /* 0x0022a400080011ff */
[----:B--2---:R-:W-:Y:S05]  /*9520*/  @!P0 NANOSLEEP.SYNCS 0x989680 ;  /* 0x009896800000895d */ /* 0x004fea0003900000 */
[----:B------:R-:W2:Y:S02]  /*9530*/  @!P0 SYNCS.PHASECHK.TRANS64 P0, [R0+URZ], R3 ;  /* 0x00000003000085a7 */ /* 0x000ea400080010ff */
[----:B--2---:R-:W-:Y:S05]  /*9540*/  @!P0 BRA `(.L_x_151) ;  /* 0xfffffffc00f08947 */ /* 0x004fea000383ffff */
[----:B------:R-:W-:Y:S05]  /*9550*/  BRA `(.L_x_152) ;  /* 0xffffff9800e07947 */ /* 0x000fea000383ffff */
.L_x_44:
[----:B------:R-:W-:-:S07]  /*9560*/  MOV R0, UR5 ;  /* 0x0000000500007c02 */ /* 0x000fce0008000f00 */
.L_x_153:
[----:B-1----:R1:W2:Y:S02]  /*9570*/  SYNCS.PHASECHK.TRANS64.TRYWAIT P0, [R0+URZ], R3 ;  /* 0x00000003000075a7 */ /* 0x0022a400080011ff */
[----:B--2---:R-:W-:Y:S05]  /*9580*/  @!P0 NANOSLEEP.SYNCS 0x989680 ;  /* 0x009896800000895d */ /* 0x004fea0003900000 */
[----:B------:R-:W2:Y:S02]  /*9590*/  @!P0 SYNCS.PHASECHK.TRANS64 P0, [R0+URZ], R3 ;  /* 0x00000003000085a7 */ /* 0x000ea400080010ff */
[----:B--2---:R-:W-:Y:S05]  /*95a0*/  @!P0 BRA `(.L_x_153) ;  /* 0xfffffffc00f08947 */ /* 0x004fea000383ffff */
[----:B------:R-:W-:Y:S05]  /*95b0*/  BRA `(.L_x_154) ;  /* 0xffffff9800f07947 */ /* 0x000fea000383ffff */
.L_x_45:
[----:B------:R-:W-:-:S07]  /*95c0*/  MOV R0, UR5 ;  /* 0x0000000500007c02 */ /* 0x000fce0008000f00 */
.L_x_155:
[----:B-1----:R1:W2:Y:S02]  /*95d0*/  SYNCS.PHASECHK.TRANS64.TRYWAIT P0, [R0+URZ], R3 ;  /* 0x00000003000075a7 */ /* 0x0022a400080011ff */
[----:B--2---:R-:W-:Y:S05]  /*95e0*/  @!P0 NANOSLEEP.SYNCS 0x989680 ;  /* 0x009896800000895d */ /* 0x004fea0003900000 */
[----:B------:R-:W2:Y:S02]  /*95f0*/  @!P0 SYNCS.PHASECHK.TRANS64 P0, [R0+URZ], R3 ;  /* 0x00000003000085a7 */ /* 0x000ea400080010ff */
[----:B--2---:R-:W-:Y:S05]  /*9600*/  @!P0 BRA `(.L_x_155) ;  /* 0xfffffffc00f08947 */ /* 0x004fea000383ffff */
[----:B------:R-:W-:Y:S05]  /*9610*/  BRA `(.L_x_156) ;  /* 0xffffff9c00007947 */ /* 0x000fea000383ffff */
.L_x_46:
[----:B------:R-:W-:-:S07]  /*9620*/  MOV R0, UR5 ;  /* 0x0000000500007c02 */ /* 0x000fce0008000f00 */
.L_x_157:
[----:B-1----:R1:W2:Y:S02]  /*9630*/  SYNCS.PHASECHK.TRANS64.TRYWAIT P0, [R0+URZ], R3 ;  /* 0x00000003000075a7 */ /* 0x0022a400080011ff */
[----:B--2---:R-:W-:Y:S05]  /*9640*/  @!P0 NANOSLEEP.SYNCS 0x989680 ;  /* 0x009896800000895d */ /* 0x004fea0003900000 */
[----:B------:R-:W2:Y:S02]  /*9650*/  @!P0 SYNCS.PHASECHK.TRANS64 P0, [R0+URZ], R3 ;  /* 0x00000003000085a7 */ /* 0x000ea400080010ff */
[----:B--2---:R-:W-:Y:S05]  /*9660*/  @!P0 BRA `(.L_x_157) ;  /* 0xfffffffc00f08947 */ /* 0x004fea000383ffff */
[----:B------:R-:W-:Y:S05]  /*9670*/  BRA `(.L_x_158) ;  /* 0xffffff9c00107947 */ /* 0x000fea000383ffff */
.L_x_47:
[----:B------:R-:W-:-:S07]  /*9680*/  MOV R0, UR5 ;  /* 0x0000000500007c02 */ /* 0x000fce0008000f00 */
.L_x_159:
[----:B-1----:R1:W2:Y:S02]  /*9690*/  SYNCS.PHASECHK.TRANS64.TRYWAIT P0, [R0+URZ], R3 ;  /* 0x00000003000075a7 */ /* 0x0022a400080011ff */
[----:B--2---:R-:W-:Y:S05]  /*96a0*/  @!P0 NANOSLEEP.SYNCS 0x989680 ;  /* 0x009896800000895d */ /* 0x004fea0003900000 */
[----:B------:R-:W2:Y:S02]  /*96b0*/  @!P0 SYNCS.PHASECHK.TRANS64 P0, [R0+URZ], R3 ;  /* 0x00000003000085a7 */ /* 0x000ea400080010ff */
[----:B--2---:R-:W-:Y:S05]  /*96c0*/  @!P0 BRA `(.L_x_159) ;  /* 0xfffffffc00f08947 */ /* 0x004fea000383ffff */
[----:B------:R-:W-:Y:S05]  /*96d0*/  BRA `(.L_x_160) ;  /* 0xffffff9c00207947 */ /* 0x000fea000383ffff */
.L_x_48:
[----:B------:R-:W-:-:S07]  /*96e0*/  MOV R0, UR5 ;  /* 0x0000000500007c02 */ /* 0x000fce0008000f00 */
.L_x_161:
[----:B-1----:R1:W2:Y:S02]  /*96f0*/  SYNCS.PHASECHK.TRANS64.TRYWAIT P0, [R0+URZ], R3 ;  /* 0x00000003000075a7 */ /* 0x0022a400080011ff */
[----:B--2---:R-:W-:Y:S05]  /*9700*/  @!P0 NANOSLEEP.SYNCS 0x989680 ;  /* 0x009896800000895d */ /* 0x004fea0003900000 */
[----:B------:R-:W2:Y:S02]  /*9710*/  @!P0 SYNCS.PHASECHK.TRANS64 P0, [R0+URZ], R3 ;  /* 0x00000003000085a7 */ /* 0x000ea400080010ff */
[----:B--2---:R-:W-:Y:S05]  /*9720*/  @!P0 BRA `(.L_x_161) ;  /* 0xfffffffc00f08947 */ /* 0x004fea000383ffff */
[----:B------:R-:W-:Y:S05]  /*9730*/  BRA `(.L_x_162) ;  /* 0xffffff9c00307947 */ /* 0x000fea000383ffff */
.L_x_49:
[----:B------:R-:W-:-:S07]  /*9740*/  MOV R0, UR5 ;  /* 0x0000000500007c02 */ /* 0x000fce0008000f00 */
.L_x_163:
[----:B-1----:R1:W2:Y:S02]  /*9750*/  SYNCS.PHASECHK.TRANS64.TRYWAIT P0, [R0+URZ], R3 ;  /* 0x00000003000075a7 */ /* 0x0022a400080011ff */
[----:B--2---:R-:W-:Y:S05]  /*9760*/  @!P0 NANOSLEEP.SYNCS 0x989680 ;  /* 0x009896800000895d */ /* 0x004fea0003900000 */
[----:B------:R-:W2:Y:S02]  /*9770*/  @!P0 SYNCS.PHASECHK.TRANS64 P0, [R0+URZ], R3 ;  /* 0x00000003000085a7 */ /* 0x000ea400080010ff */
[----:B--2---:R-:W-:Y:S05]  /*9780*/  @!P0 BRA `(.L_x_163) ;  /* 0xfffffffc00f08947 */ /* 0x004fea000383ffff */
[----:B------:R-:W-:Y:S05]  /*9790*/  BRA `(.L_x_164) ;  /* 0xffffff9c00407947 */ /* 0x000fea000383ffff */
.L_x_50:
[----:B------:R-:W-:-:S07]  /*97a0*/  MOV R0, UR5 ;  /* 0x0000000500007c02 */ /* 0x000fce0008000f00 */
.L_x_165:
[----:B-1----:R1:W2:Y:S02]  /*97b0*/  SYNCS.PHASECHK.TRANS64.TRYWAIT P0, [R0+URZ], R3 ;  /* 0x00000003000075a7 */ /* 0x0022a400080011ff */
[----:B--2---:R-:W-:Y:S05]  /*97c0*/  @!P0 NANOSLEEP.SYNCS 0x989680 ;  /* 0x009896800000895d */ /* 0x004fea0003900000 */
[----:B------:R-:W2:Y:S02]  /*97d0*/  @!P0 SYNCS.PHASECHK.TRANS64 P0, [R0+URZ], R3 ;  /* 0x00000003000085a7 */ /* 0x000ea400080010ff */
[----:B--2---:R-:W-:Y:S05]  /*97e0*/  @!P0 BRA `(.L_x_165) ;  /* 0xfffffffc00f08947 */ /* 0x004fea000383ffff */
[----:B------:R-:W-:Y:S05]  /*97f0*/  BRA `(.L_x_166) ;  /* 0xffffff9c00507947 */ /* 0x000fea000383ffff */
.L_x_51:
[----:B------:R-:W-:-:S07]  /*9800*/  MOV R0, UR5 ;  /* 0x0000000500007c02 */ /* 0x000fce0008000f00 */
.L_x_167:
[----:B-1----:R1:W2:Y:S02]  /*9810*/  SYNCS.PHASECHK.TRANS64.TRYWAIT P0, [R0+URZ], R3 ;  /* 0x00000003000075a7 */ /* 0x0022a400080011ff */
[----:B--2---:R-:W-:Y:S05]  /*9820*/  @!P0 NANOSLEEP.SYNCS 0x989680 ;  /* 0x009896800000895d */ /* 0x004fea0003900000 */
[----:B------:R-:W2:Y:S02]  /*9830*/  @!P0 SYNCS.PHASECHK.TRANS64 P0, [R0+URZ], R3 ;  /* 0x00000003000085a7 */ /* 0x000ea400080010ff */
[----:B--2---:R-:W-:Y:S05]  /*9840*/  @!P0 BRA `(.L_x_167) ;  /* 0xfffffffc00f08947 */ /* 0x004fea000383ffff */
[----:B------:R-:W-:Y:S05]  /*9850*/  BRA `(.L_x_168) ;  /* 0xffffff9c00607947 */ /* 0x000fea000383ffff */
.L_x_52:
[----:B------:R-:W-:-:S07]  /*9860*/  MOV R0, UR5 ;  /* 0x0000000500007c02 */ /* 0x000fce0008000f00 */
.L_x_169:
[----:B-1----:R1:W2:Y:S02]  /*9870*/  SYNCS.PHASECHK.TRANS64.TRYWAIT P0, [R0+URZ], R3 ;  /* 0x00000003000075a7 */ /* 0x0022a400080011ff */
[----:B--2---:R-:W-:Y:S05]  /*9880*/  @!P0 NANOSLEEP.SYNCS 0x989680 ;  /* 0x009896800000895d */ /* 0x004fea0003900000 */
[----:B------:R-:W2:Y:S02]  /*9890*/  @!P0 SYNCS.PHASECHK.TRANS64 P0, [R0+URZ], R3 ;  /* 0x00000003000085a7 */ /* 0x000ea400080010ff */
[----:B--2---:R-:W-:Y:S05]  /*98a0*/  @!P0 BRA `(.L_x_169) ;  /* 0xfffffffc00f08947 */ /* 0x004fea000383ffff */
[----:B------:R-:W-:Y:S05]  /*98b0*/  BRA `(.L_x_170) ;  /* 0xffffff9c00707947 */ /* 0x000fea000383ffff */
.L_x_53:
[----:B------:R-:W-:-:S07]  /*98c0*/  MOV R0, UR5 ;  /* 0x0000000500007c02 */ /* 0x000fce0008000f00 */
.L_x_171:
[----:B-1----:R1:W2:Y:S02]  /*98d0*/  SYNCS.PHASECHK.TRANS64.TRYWAIT P0, [R0+URZ], R3 ;  /* 0x00000003000075a7 */ /* 0x0022a400080011ff */
[----:B--2---:R-:W-:Y:S05]  /*98e0*/  @!P0 NANOSLEEP.SYNCS 0x989680 ;  /* 0x009896800000895d */ /* 0x004fea0003900000 */
[----:B------:R-:W2:Y:S02]  /*98f0*/  @!P0 SYNCS.PHASECHK.TRANS64 P0, [R0+URZ], R3 ;  /* 0x00000003000085a7 */ /* 0x000ea400080010ff */
[----:B--2---:R-:W-:Y:S05]  /*9900*/  @!P0 BRA `(.L_x_171) ;  /* 0xfffffffc00f08947 */ /* 0x004fea000383ffff */
[----:B------:R-:W-:Y:S05]  /*9910*/  BRA `(.L_x_172) ;  /* 0xffffff9c00807947 */ /* 0x000fea000383ffff */
.L_x_54:
[----:B------:R-:W-:-:S07]  /*9920*/  MOV R0, UR5 ;  /* 0x0000000500007c02 */ /* 0x000fce0008000f00 */
.L_x_173:
[----:B-1----:R1:W2:Y:S02]  /*9930*/  SYNCS.PHASECHK.TRANS64.TRYWAIT P0, [R0+URZ], R3 ;  /* 0x00000003000075a7 */ /* 0x0022a400080011ff */
[----:B--2---:R-:W-:Y:S05]  /*9940*/  @!P0 NANOSLEEP.SYNCS 0x989680 ;  /* 0x009896800000895d */ /* 0x004fea0003900000 */
[----:B------:R-:W2:Y:S02]  /*9950*/  @!P0 SYNCS.PHASECHK.TRANS64 P0, [R0+URZ], R3 ;  /* 0x00000003000085a7 */ /* 0x000ea400080010ff */
[----:B--2---:R-:W-:Y:S05]  /*9960*/  @!P0 BRA `(.L_x_173) ;  /* 0xfffffffc00f08947 */ /* 0x004fea000383ffff */
[----:B------:R-:W-:Y:S05]  /*9970*/  BRA `(.L_x_174) ;  /* 0xffffff9c00907947 */ /* 0x000fea000383ffff */
.L_x_55:
[----:B------:R-:W-:-:S07]  /*9980*/  MOV R0, UR5 ;  /* 0x0000000500007c02 */ /* 0x000fce0008000f00 */
.L_x_175:
[----:B-1----:R1:W2:Y:S02]  /*9990*/  SYNCS.PHASECHK.TRANS64.TRYWAIT P0, [R0+URZ], R3 ;  /* 0x00000003000075a7 */ /* 0x0022a400080011ff */
[----:B--2---:R-:W-:Y:S05]  /*99a0*/  @!P0 NANOSLEEP.SYNCS 0x989680 ;  /* 0x009896800000895d */ /* 0x004fea0003900000 */
[----:B------:R-:W2:Y:S02]  /*99b0*/  @!P0 SYNCS.PHASECHK.TRANS64 P0, [R0+URZ], R3 ;  /* 0x00000003000085a7 */ /* 0x000ea400080010ff */
[----:B--2---:R-:W-:Y:S05]  /*99c0*/  @!P0 BRA `(.L_x_175) ;  /* 0xfffffffc00f08947 */ /* 0x004fea000383ffff */
[----:B------:R-:W-:Y:S05]  /*99d0*/  BRA `(.L_x_176) ;  /* 0xffffff9c00a07947 */ /* 0x000fea000383ffff */
.L_x_56:
[----:B------:R-:W-:-:S07]  /*99e0*/  MOV R0, UR5 ;  /* 0x0000000500007c02 */ /* 0x000fce0008000f00 */
.L_x_177:
[----:B-1----:R1:W2:Y:S02]  /*99f0*/  SYNCS.PHASECHK.TRANS64.TRYWAIT P0, [R0+URZ], R3 ;  /* 0x00000003000075a7 */ /* 0x0022a400080011ff */
[----:B--2---:R-:W-:Y:S05]  /*9a00*/  @!P0 NANOSLEEP.SYNCS 0x989680 ;  /* 0x009896800000895d */ /* 0x004fea0003900000 */
[----:B------:R-:W2:Y:S02]  /*9a10*/  @!P0 SYNCS.PHASECHK.TRANS64 P0, [R0+URZ], R3 ;  /* 0x00000003000085a7 */ /* 0x000ea400080010ff */
[----:B--2---:R-:W-:Y:S05]  /*9a20*/  @!P0 BRA `(.L_x_177) ;  /* 0xfffffffc00f08947 */ /* 0x004fea000383ffff */
[----:B------:R-:W-:Y:S05]  /*9a30*/  BRA `(.L_x_178) ;  /* 0xffffff9c00b07947 */ /* 0x000fea000383ffff */
.L_x_57:
[----:B------:R-:W-:-:S07]  /*9a40*/  MOV R0, UR5 ;  /* 0x0000000500007c02 */ /* 0x000fce0008000f00 */
.L_x_179:
[----:B-1----:R1:W2:Y:S02]  /*9a50*/  SYNCS.PHASECHK.TRANS64.TRYWAIT P0, [R0+URZ], R3 ;  /* 0x00000003000075a7 */ /* 0x0022a400080011ff */
[----:B--2---:R-:W-:Y:S05]  /*9a60*/  @!P0 NANOSLEEP.SYNCS 0x989680 ;  /* 0x009896800000895d */ /* 0x004fea0003900000 */
[----:B------:R-:W2:Y:S02]  /*9a70*/  @!P0 SYNCS.PHASECHK.TRANS64 P0, [R0+URZ], R3 ;  /* 0x00000003000085a7 */ /* 0x000ea400080010ff */
[----:B--2---:R-:W-:Y:S05]  /*9a80*/  @!P0 BRA `(.L_x_179) ;  /* 0xfffffffc00f08947 */ /* 0x004fea000383ffff */
[----:B------:R-:W-:Y:S05]  /*9a90*/  BRA `(.L_x_180) ;  /* 0xffffff9c00c07947 */ /* 0x000fea000383ffff */
.L_x_58:
[----:B------:R-:W-:-:S07]  /*9aa0*/  MOV R0, UR5 ;  /* 0x0000000500007c02 */ /* 0x000fce0008000f00 */
.L_x_181:
[----:B-1----:R1:W2:Y:S02]  /*9ab0*/  SYNCS.PHASECHK.TRANS64.TRYWAIT P0, [R0+URZ], R3 ;  /* 0x00000003000075a7 */ /* 0x0022a400080011ff */
[----:B--2---:R-:W-:Y:S05]  /*9ac0*/  @!P0 NANOSLEEP.SYNCS 0x989680 ;  /* 0x009896800000895d */ /* 0x004fea0003900000 */
[----:B------:R-:W2:Y:S02]  /*9ad0*/  @!P0 SYNCS.PHASECHK.TRANS64 P0, [R0+URZ], R3 ;  /* 0x00000003000085a7 */ /* 0x000ea400080010ff */
[----:B--2---:R-:W-:Y:S05]  /*9ae0*/  @!P0 BRA `(.L_x_181) ;  /* 0xfffffffc00f08947 */ /* 0x004fea000383ffff */
[----:B------:R-:W-:Y:S05]  /*9af0*/  BRA `(.L_x_182) ;  /* 0xffffff9c00d07947 */ /* 0x000fea000383ffff */
.L_x_59:
[----:B------:R-:W-:-:S07]  /*9b00*/  MOV R0, UR5 ;  /* 0x0000000500007c02 */ /* 0x000fce0008000f00 */
.L_x_183:
[----:B-1----:R1:W2:Y:S02]  /*9b10*/  SYNCS.PHASECHK.TRANS64.TRYWAIT P0, [R0+URZ], R3 ;  /* 0x00000003000075a7 */ /* 0x0022a400080011ff */
[----:B--2---:R-:W-:Y:S05]  /*9b20*/  @!P0 NANOSLEEP.SYNCS 0x989680 ;  /* 0x009896800000895d */ /* 0x004fea0003900000 */
[----:B------:R-:W2:Y:S02]  /*9b30*/  @!P0 SYNCS.PHASECHK.TRANS64 P0, [R0+URZ], R3 ;  /* 0x00000003000085a7 */ /* 0x000ea400080010ff */
[----:B--2---:R-:W-:Y:S05]  /*9b40*/  @!P0 BRA `(.L_x_183) ;  /* 0xfffffffc00f08947 */ /* 0x004fea000383ffff */
[----:B------:R-:W-:Y:S05]  /*9b50*/  BRA `(.L_x_184) ;  /* 0xffffff9c00e07947 */ /* 0x000fea000383ffff */
.L_x_62:
[----:B------:R-:W-:-:S07]  /*9b60*/  MOV R4, UR4 ;  /* 0x0000000400047c02 */ /* 0x000fce0008000f00 */
.L_x_185:
[----:B--2---:R2:W3:Y:S02]  /*9b70*/  SYNCS.PHASECHK.TRANS64.TRYWAIT P1, [R4+URZ+0x188], R7 ;  /* 0x00018807040075a7 */ /* 0x0044e400080211ff */
[----:B---3--:R-:W-:Y:S05]  /*9b80*/  @!P1 NANOSLEEP.SYNCS 0x989680 ;  /* 0x009896800000995d */ /* 0x008fea0003900000 */
[----:B------:R-:W3:Y:S02]  /*9b90*/  @!P1 SYNCS.PHASECHK.TRANS64 P1, [R4+URZ+0x188], R7 ;  /* 0x00018807040095a7 */ /* 0x000ee400080210ff */
[----:B---3--:R-:W-:Y:S05]  /*9ba0*/  @!P1 BRA `(.L_x_185) ;  /* 0xfffffffc00f09947 */ /* 0x008fea000383ffff */
[----:B------:R-:W-:Y:S05]  /*9bb0*/  BRA `(.L_x_186) ;  /* 0xffffffa000507947 */ /* 0x000fea000383ffff */
.L_x_63:
[----:B--2---:R-:W-:-:S07]  /*9bc0*/  MOV R4, UR4 ;  /* 0x0000000400047c02 */ /* 0x004fce0008000f00 */
.L_x_187:
[----:B--2---:R2:W3:Y:S02]  /*9bd0*/  SYNCS.PHASECHK.TRANS64.TRYWAIT P1, [R4+URZ+0x180], R5 ;  /* 0x00018005040075a7 */ /* 0x0044e400080211ff */
[----:B---3--:R-:W-:Y:S05]  /*9be0*/  @!P1 NANOSLEEP.SYNCS 0x989680 ;  /* 0x009896800000995d */ /* 0x008fea0003900000 */
[----:B------:R-:W3:Y:S02]  /*9bf0*/  @!P1 SYNCS.PHASECHK.TRANS64 P1, [R4+URZ+0x180], R5 ;  /* 0x00018005040095a7 */ /* 0x000ee400080210ff */
[----:B---3--:R-:W-:Y:S05]  /*9c00*/  @!P1 BRA `(.L_x_187) ;  /* 0xfffffffc00f09947 */ /* 0x008fea000383ffff */
[----:B------:R-:W-:Y:S05]  /*9c10*/  BRA `(.L_x_188) ;  /* 0xffffffa000587947 */ /* 0x000fea000383ffff */
.L_x_73:
[----:B--2---:R-:W-:-:S04]  /*9c20*/  MOV R5, UR5 ;  /* 0x0000000500057c02 */ /* 0x004fc80008000f00 */
[----:B------:R2:W3:Y:S03]  /*9c30*/  SYNCS.PHASECHK.TRANS64.TRYWAIT P0, [R5+URZ+0x8], R6 ;  /* 0x00000806050075a7 */ /* 0x0004e600080011ff */
[----:B---3--:R-:W-:Y:S05]  /*9c40*/  @!P0 NANOSLEEP.SYNCS 0x989680 ;  /* 0x009896800000895d */ /* 0x008fea0003900000 */
[----:B------:R-:W3:Y:S02]  /*9c50*/  @!P0 SYNCS.PHASECHK.TRANS64 P0, [R5+URZ+0x8], R6 ;  /* 0x00000806050085a7 */ /* 0x000ee400080010ff */
[----:B---3--:R-:W-:Y:S05]  /*9c60*/  @!P0 BRA `(.L_x_73) ;  /* 0xfffffffc00ec8947 */ /* 0x008fea000383ffff */
[----:B------:R-:W-:Y:S05]  /*9c70*/  BRA `(.L_x_72) ;  /* 0xffffffa400247947 */ /* 0x000fea000383ffff */
.L_x_75:
[----:B------:R-:W-:Y:S01]  /*9c80*/  BSSY B0, `(.L_x_189) ;  /* 0x0000006000007945 */ /* 0x000fe20003800000 */
[----:B------:R-:W-:-:S07]  /*9c90*/  MOV R15, 0xffffffff ;  /* 0xffffffff000f7802 */ /* 0x000fce0000000f00 */
[----:B-12--5:R-:W-:Y:S05]  /*9ca0*/  WARPSYNC.COLLECTIVE R15, `(.L_x_190) ;  /* 0x000000000f0c7348 */ /* 0x026fea0003c00000 */
[----:B------:R-:W-:Y:S02]  /*9cb0*/  ELECT P6, UR79, PT ;  /* 0x00000000004f782f */ /* 0x000fe400038c0000 */
[----:B------:R-:W-:Y:S01]  /*9cc0*/  MOV R14, UR79 ;  /* 0x0000004f000e7c02 */ /* 0x000fe20008000f00 */
[----:B-12--5:R-:W-:Y:S10]  /*9cd0*/  ENDCOLLECTIVE ;  /* 0x000000000000791b */ /* 0x026ff40003800000 */
.L_x_190:
[----:B------:R-:W-:Y:S05]  /*9ce0*/  BSYNC B0 ;  /* 0x0000000000007941 */ /* 0x000fea0003800000 */
.L_x_189:
[----:B------:R-:W-:Y:S01]  /*9cf0*/  PLOP3.LUT P0, PT, P6, PT, PT, 0x80, 0x8 ;  /* 0x000000000008781c */ /* 0x000fe2000370f070 */
[----:B------:R-:W-:-:S12]  /*9d00*/  BRA `(.L_x_191) ;  /* 0xffffffa400507947 */ /* 0x000fd8000383ffff */
.L_x_77:
[----:B--2---:R-:W-:-:S04]  /*9d10*/  MOV R3, UR5 ;  /* 0x0000000500037c02 */ /* 0x004fc80008000f00 */
[----:B------:R2:W3:Y:S03]  /*9d20*/  SYNCS.PHASECHK.TRANS64.TRYWAIT P0, [R3+URZ+0x8], R4 ;  /* 0x00000804030075a7 */ /* 0x0004e600080011ff */
[----:B---3--:R-:W-:Y:S05]  /*9d30*/  @!P0 NANOSLEEP.SYNCS 0x989680 ;  /* 0x009896800000895d */ /* 0x008fea0003900000 */
[----:B------:R-:W3:Y:S02]  /*9d40*/  @!P0 SYNCS.PHASECHK.TRANS64 P0, [R3+URZ+0x8], R4 ;  /* 0x00000804030085a7 */ /* 0x000ee400080010ff */
[----:B---3--:R-:W-:Y:S05]  /*9d50*/  @!P0 BRA `(.L_x_77) ;  /* 0xfffffffc00ec8947 */ /* 0x008fea000383ffff */
[----:B------:R-:W-:Y:S05]  /*9d60*/  BRA `(.L_x_76) ;  /* 0xffffffa400547947 */ /* 0x000fea000383ffff */
.L_x_78:
[----:B------:R-:W-:-:S07]  /*9d70*/  MOV R4, UR17 ;  /* 0x0000001100047c02 */ /* 0x000fce0008000f00 */
.L_x_192:
[----:B-1----:R1:W2:Y:S02]  /*9d80*/  SYNCS.PHASECHK.TRANS64.TRYWAIT P0, [R4+URZ+0x180], R5 ;  /* 0x00018005040075a7 */ /* 0x0022a400080011ff */
[----:B--2---:R-:W-:Y:S05]  /*9d90*/  @!P0 NANOSLEEP.SYNCS 0x989680 ;  /* 0x009896800000895d */ /* 0x004fea0003900000 */
[----:B------:R-:W2:Y:S02]  /*9da0*/  @!P0 SYNCS.PHASECHK.TRANS64 P0, [R4+URZ+0x180], R5 ;  /* 0x00018005040085a7 */ /* 0x000ea400080010ff */
[----:B--2---:R-:W-:Y:S05]  /*9db0*/  @!P0 BRA `(.L_x_192) ;  /* 0xfffffffc00f08947 */ /* 0x004fea000383ffff */
[----:B------:R-:W-:Y:S05]  /*9dc0*/  BRA `(.L_x_193) ;  /* 0xffffffa800447947 */ /* 0x000fea000383ffff */
.L_x_80:
[----:B------:R-:W-:-:S07]  /*9dd0*/  MOV R4, UR22 ;  /* 0x0000001600047c02 */ /* 0x000fce0008000f00 */
.L_x_194:
[----:B-1----:R1:W2:Y:S02]  /*9de0*/  SYNCS.PHASECHK.TRANS64.TRYWAIT P0, [R4+URZ+0x1a0], R5 ;  /* 0x0001a005040075a7 */ /* 0x0022a400080011ff */
[----:B--2---:R-:W-:Y:S05]  /*9df0*/  @!P0 NANOSLEEP.SYNCS 0x989680 ;  /* 0x009896800000895d */ /* 0x004fea0003900000 */
[----:B------:R-:W2:Y:S02]  /*9e00*/  @!P0 SYNCS.PHASECHK.TRANS64 P0, [R4+URZ+0x1a0], R5 ;  /* 0x0001a005040085a7 */ /* 0x000ea400080010ff */
[----:B--2---:R-:W-:Y:S05]  /*9e10*/  @!P0 BRA `(.L_x_194) ;  /* 0xfffffffc00f08947 */ /* 0x004fea000383ffff */
[----:B------:R-:W-:Y:S05]  /*9e20*/  BRA `(.L_x_79) ;  /* 0xffffffa800647947 */ /* 0x000fea000383ffff */
.L_x_84:
[----:B-1----:R-:W-:Y:S07]  /*9e30*/  MOV R4, UR10 ;  /* 0x0000000a00047c02 */ /* 0x002fee0008000f00 */
.L_x_195:
[----:B-1----:R1:W2:Y:S02]  /*9e40*/  SYNCS.PHASECHK.TRANS64.TRYWAIT P0, [R4+URZ], R7 ;  /* 0x00000007040075a7 */ /* 0x0022a400080011ff */
[----:B--2---:R-:W-:Y:S05]  /*9e50*/  @!P0 NANOSLEEP.SYNCS 0x989680 ;  /* 0x009896800000895d */ /* 0x004fea0003900000 */
[----:B------:R-:W2:Y:S02]  /*9e60*/  @!P0 SYNCS.PHASECHK.TRANS64 P0, [R4+URZ], R7 ;  /* 0x00000007040085a7 */ /* 0x000ea400080010ff */
[----:B--2---:R-:W-:Y:S05]  /*9e70*/  @!P0 BRA `(.L_x_195) ;  /* 0xfffffffc00f08947 */ /* 0x004fea000383ffff */
[----:B------:R-:W-:Y:S05]  /*9e80*/  BRA `(.L_x_83) ;  /* 0xffffffa800887947 */ /* 0x000fea000383ffff */
.L_x_88:
[----:B--2---:R-:W-:-:S07]  /*9e90*/  MOV R0, UR4 ;  /* 0x0000000400007c02 */ /* 0x004fce0008000f00 */
.L_x_196:
[----:B-1----:R1:W2:Y:S02]  /*9ea0*/  SYNCS.PHASECHK.TRANS64.TRYWAIT P0, [R0+URZ], R5 ;  /* 0x00000005000075a7 */ /* 0x0022a400080011ff */
[----:B--2---:R-:W-:Y:S05]  /*9eb0*/  @!P0 NANOSLEEP.SYNCS 0x989680 ;  /* 0x009896800000895d */ /* 0x004fea0003900000 */
[----:B------:R-:W2:Y:S02]  /*9ec0*/  @!P0 SYNCS.PHASECHK.TRANS64 P0, [R0+URZ], R5 ;  /* 0x00000005000085a7 */ /* 0x000ea400080010ff */
[----:B--2---:R-:W-:Y:S05]  /*9ed0*/  @!P0 BRA `(.L_x_196) ;  /* 0xfffffffc00f08947 */ /* 0x004fea000383ffff */
[----:B------:R-:W-:Y:S05]  /*9ee0*/  BRA `(.L_x_197) ;  /* 0xffffffac00607947 */ /* 0x000fea000383ffff */
.L_x_91:
[----:B------:R-:W-:-:S07]  /*9ef0*/  MOV R0, UR17 ;  /* 0x0000001100007c02 */ /* 0x000fce0008000f00 */
.L_x_198:
[----:B-1----:R1:W2:Y:S02]  /*9f00*/  SYNCS.PHASECHK.TRANS64.TRYWAIT P1, [R0+URZ+0x1b0], R5 ;  /* 0x0001b005000075a7 */ /* 0x0022a400080211ff */
[----:B--2---:R-:W-:Y:S05]  /*9f10*/  @!P1 NANOSLEEP.SYNCS 0x989680 ;  /* 0x009896800000995d */ /* 0x004fea0003900000 */
[----:B------:R-:W2:Y:S02]  /*9f20*/  @!P1 SYNCS.PHASECHK.TRANS64 P1, [R0+URZ+0x1b0], R5 ;  /* 0x0001b005000095a7 */ /* 0x000ea400080210ff */
[----:B--2---:R-:W-:Y:S05]  /*9f30*/  @!P1 BRA `(.L_x_198) ;  /* 0xfffffffc00f09947 */ /* 0x004fea000383ffff */
[----:B------:R-:W-:Y:S05]  /*9f40*/  BRA `(.L_x_199) ;  /* 0xffffffac00ac7947 */ /* 0x000fea000383ffff */
.L_x_96:
[----:B------:R-:W-:Y:S07]  /*9f50*/  MOV R0, UR24 ;  /* 0x0000001800007c02 */ /* 0x000fee0008000f00 */
.L_x_200:
[----:B---3--:R3:W4:Y:S02]  /*9f60*/  SYNCS.PHASECHK.TRANS64.TRYWAIT P0, [R0+URZ+0x180], R5 ;  /* 0x00018005000075a7 */ /* 0x00872400080011ff */
[----:B----4-:R-:W-:Y:S05]  /*9f70*/  @!P0 NANOSLEEP.SYNCS 0x989680 ;  /* 0x009896800000895d */ /* 0x010fea0003900000 */
[----:B------:R-:W4:Y:S02]  /*9f80*/  @!P0 SYNCS.PHASECHK.TRANS64 P0, [R0+URZ+0x180], R5 ;  /* 0x00018005000085a7 */ /* 0x000f2400080010ff */
[----:B----4-:R-:W-:Y:S05]  /*9f90*/  @!P0 BRA `(.L_x_200) ;  /* 0xfffffffc00f08947 */ /* 0x010fea000383ffff */
[----:B------:R-:W-:Y:S05]  /*9fa0*/  BRA `(.L_x_201) ;  /* 0xffffffb000ec7947 */ /* 0x000fea000383ffff */
.L_x_99:
[----:B------:R-:W-:Y:S07]  /*9fb0*/  MOV R0, UR24 ;  /* 0x0000001800007c02 */ /* 0x000fee0008000f00 */
.L_x_202:
[----:B---3--:R3:W4:Y:S02]  /*9fc0*/  SYNCS.PHASECHK.TRANS64.TRYWAIT P2, [R0+URZ+0x178], R9 ;  /* 0x00017809000075a7 */ /* 0x00872400080411ff */
[----:B----4-:R-:W-:Y:S05]  /*9fd0*/  @!P2 NANOSLEEP.SYNCS 0x989680 ;  /* 0x009896800000a95d */ /* 0x010fea0003900000 */
[----:B------:R-:W4:Y:S02]  /*9fe0*/  @!P2 SYNCS.PHASECHK.TRANS64 P2, [R0+URZ+0x178], R9 ;  /* 0x000178090000a5a7 */ /* 0x000f2400080410ff */
[----:B----4-:R-:W-:Y:S05]  /*9ff0*/  @!P2 BRA `(.L_x_202) ;  /* 0xfffffffc00f0a947 */ /* 0x010fea000383ffff */
[----:B------:R-:W-:Y:S05]  /*a000*/  BRA `(.L_x_98) ;  /* 0xffffffb8004c7947 */ /* 0x000fea000383ffff */
.L_x_102:
[----:B------:R-:W-:Y:S07]  /*a010*/  MOV R2, UR7 ;  /* 0x0000000700027c02 */ /* 0x000fee0008000f00 */
.L_x_203:
[----:B-1----:R1:W3:Y:S02]  /*a020*/  SYNCS.PHASECHK.TRANS64.TRYWAIT P1, [R2+URZ+0x158], R9 ;  /* 0x00015809020075a7 */ /* 0x0022e400080211ff */
[----:B---3--:R-:W-:Y:S05]  /*a030*/  @!P1 NANOSLEEP.SYNCS 0x989680 ;  /* 0x009896800000995d */ /* 0x008fea0003900000 */
[----:B------:R-:W3:Y:S02]  /*a040*/  @!P1 SYNCS.PHASECHK.TRANS64 P1, [R2+URZ+0x158], R9 ;  /* 0x00015809020095a7 */ /* 0x000ee400080210ff */
[----:B---3--:R-:W-:Y:S05]  /*a050*/  @!P1 BRA `(.L_x_203) ;  /* 0xfffffffc00f09947 */ /* 0x008fea000383ffff */
[----:B------:R-:W-:Y:S05]  /*a060*/  BRA `(.L_x_204) ;  /* 0xffffffbc00087947 */ /* 0x000fea000383ffff */
.L_x_103:
[----:B------:R-:W-:Y:S07]  /*a070*/  MOV R0, UR4 ;  /* 0x0000000400007c02 */ /* 0x000fee0008000f00 */
.L_x_205:
[----:B-1----:R1:W3:Y:S02]  /*a080*/  SYNCS.PHASECHK.TRANS64.TRYWAIT P0, [R0+URZ+0x158], R9 ;  /* 0x00015809000075a7 */ /* 0x0022e400080011ff */
[----:B---3--:R-:W-:Y:S05]  /*a090*/  @!P0 NANOSLEEP.SYNCS 0x989680 ;  /* 0x009896800000895d */ /* 0x008fea0003900000 */
[----:B------:R-:W3:Y:S02]  /*a0a0*/  @!P0 SYNCS.PHASECHK.TRANS64 P0, [R0+URZ+0x158], R9 ;  /* 0x00015809000085a7 */ /* 0x000ee400080010ff */
[----:B---3--:R-:W-:Y:S05]  /*a0b0*/  @!P0 BRA `(.L_x_205) ;  /* 0xfffffffc00f08947 */ /* 0x008fea000383ffff */
[----:B------:R-:W-:Y:S05]  /*a0c0*/  BRA `(.L_x_206) ;  /* 0xffffffbc00787947 */ /* 0x000fea000383ffff */
.L_x_105:
[----:B------:R-:W-:-:S07]  /*a0d0*/  MOV R0, UR4 ;  /* 0x0000000400007c02 */ /* 0x000fce0008000f00 */
.L_x_207:
[----:B-1----:R1:W3:Y:S02]  /*a0e0*/  SYNCS.PHASECHK.TRANS64.TRYWAIT P0, [R0+URZ], R3 ;  /* 0x00000003000075a7 */ /* 0x0022e400080011ff */
[----:B---3--:R-:W-:Y:S05]  /*a0f0*/  @!P0 NANOSLEEP.SYNCS 0x989680 ;  /* 0x009896800000895d */ /* 0x008fea0003900000 */
[----:B------:R-:W3:Y:S02]  /*a100*/  @!P0 SYNCS.PHASECHK.TRANS64 P0, [R0+URZ], R3 ;  /* 0x00000003000085a7 */ /* 0x000ee400080010ff */
[----:B---3--:R-:W-:Y:S05]  /*a110*/  @!P0 BRA `(.L_x_207) ;  /* 0xfffffffc00f08947 */ /* 0x008fea000383ffff */
[----:B------:R-:W-:Y:S05]  /*a120*/  BRA `(.L_x_208) ;  /* 0xffffffc000047947 */ /* 0x000fea000383ffff */
.L_x_106:
[----:B------:R-:W-:-:S07]  /*a130*/  MOV R0, UR5 ;  /* 0x0000000500007c02 */ /* 0x000fce0008000f00 */
.L_x_209:
[----:B-1----:R1:W3:Y:S02]  /*a140*/  SYNCS.PHASECHK.TRANS64.TRYWAIT P0, [R0+URZ], R3 ;  /* 0x00000003000075a7 */ /* 0x0022e400080011ff */
[----:B---3--:R-:W-:Y:S05]  /*a150*/  @!P0 NANOSLEEP.SYNCS 0x989680 ;  /* 0x009896800000895d */ /* 0x008fea0003900000 */
[----:B------:R-:W3:Y:S02]  /*a160*/  @!P0 SYNCS.PHASECHK.TRANS64 P0, [R0+URZ], R3 ;  /* 0x00000003000085a7 */ /* 0x000ee400080010ff */
[----:B---3--:R-:W-:Y:S05]  /*a170*/  @!P0 BRA `(.L_x_209) ;  /* 0xfffffffc00f08947 */ /* 0x008fea000383ffff */
[----:B------:R-:W-:Y:S05]  /*a180*/  BRA `(.L_x_210) ;  /* 0xffffffc000107947 */ /* 0x000fea000383ffff */
.L_x_108:
[----:B------:R-:W-:Y:S07]  /*a190*/  MOV R0, UR50 ;  /* 0x0000003200007c02 */ /* 0x000fee0008000f00 */
.L_x_211:
[----:B-1----:R1:W2:Y:S02]  /*a1a0*/  SYNCS.PHASECHK.TRANS64.TRYWAIT P0, [R0+URZ+0x180], R3 ;  /* 0x00018003000075a7 */ /* 0x0022a400080011ff */
[----:B--2---:R-:W-:Y:S05]  /*a1b0*/  @!P0 NANOSLEEP.SYNCS 0x989680 ;  /* 0x009896800000895d */ /* 0x004fea0003900000 */
[----:B------:R-:W2:Y:S02]  /*a1c0*/  @!P0 SYNCS.PHASECHK.TRANS64 P0, [R0+URZ+0x180], R3 ;  /* 0x00018003000085a7 */ /* 0x000ea400080010ff */
[----:B--2---:R-:W-:Y:S05]  /*a1d0*/  @!P0 BRA `(.L_x_211) ;  /* 0xfffffffc00f08947 */ /* 0x004fea000383ffff */
[----:B------:R-:W-:Y:S05]  /*a1e0*/  BRA `(.L_x_212) ;  /* 0xffffffc000f87947 */ /* 0x000fea000383ffff */
.L_x_118:
[----:B-1----:R1:W2:Y:S02]  /*a1f0*/  SYNCS.PHASECHK.TRANS64.TRYWAIT P1, [R0+URZ+0x140], R5 ;  /* 0x00014005000075a7 */ /* 0x0022a400080211ff */
[----:B--2---:R-:W-:Y:S05]  /*a200*/  @!P1 NANOSLEEP.SYNCS 0x989680 ;  /* 0x009896800000995d */ /* 0x004fea0003900000 */
[----:B------:R-:W2:Y:S02]  /*a210*/  @!P1 SYNCS.PHASECHK.TRANS64 P1, [R0+URZ+0x140], R5 ;  /* 0x00014005000095a7 */ /* 0x000ea400080210ff */
[----:B--2---:R-:W-:Y:S05]  /*a220*/  @!P1 BRA `(.L_x_118) ;  /* 0xfffffffc00f09947 */ /* 0x004fea000383ffff */
[----:B------:R-:W-:Y:S05]  /*a230*/  BRA `(.L_x_117) ;  /* 0xffffffd4000c7947 */ /* 0x000fea000383ffff */
.L_x_120:
[----:B-1----:R1:W3:Y:S02]  /*a240*/  SYNCS.PHASECHK.TRANS64.TRYWAIT P0, [R108+URZ+0x190], R3 ;  /* 0x000190036c0075a7 */ /* 0x0022e400080011ff */
[----:B---3--:R-:W-:Y:S05]  /*a250*/  @!P0 NANOSLEEP.SYNCS 0x989680 ;  /* 0x009896800000895d */ /* 0x008fea0003900000 */
[----:B------:R-:W3:Y:S02]  /*a260*/  @!P0 SYNCS.PHASECHK.TRANS64 P0, [R108+URZ+0x190], R3 ;  /* 0x000190036c0085a7 */ /* 0x000ee400080010ff */
[----:B---3--:R-:W-:Y:S05]  /*a270*/  @!P0 BRA `(.L_x_120) ;  /* 0xfffffffc00f08947 */ /* 0x008fea000383ffff */
[----:B------:R-:W-:Y:S05]  /*a280*/  BRA `(.L_x_119) ;  /* 0xffffffd400447947 */ /* 0x000fea000383ffff */
.L_x_131:
[----:B---3--:R3:W4:Y:S02]  /*a290*/  SYNCS.PHASECHK.TRANS64.TRYWAIT P0, [R3+URZ+0x140], R46 ;  /* 0x0001402e030075a7 */ /* 0x00872400080011ff */
[----:B----4-:R-:W-:Y:S05]  /*a2a0*/  @!P0 NANOSLEEP.SYNCS 0x989680 ;  /* 0x009896800000895d */ /* 0x010fea0003900000 */
[----:B------:R-:W4:Y:S02]  /*a2b0*/  @!P0 SYNCS.PHASECHK.TRANS64 P0, [R3+URZ+0x140], R46 ;  /* 0x0001402e030085a7 */ /* 0x000f2400080010ff */
[----:B----4-:R-:W-:Y:S05]  /*a2c0*/  @!P0 BRA `(.L_x_131) ;  /* 0xfffffffc00f08947 */ /* 0x010fea000383ffff */
[----:B------:R-:W-:Y:S05]  /*a2d0*/  BRA `(.L_x_130) ;  /* 0xffffffe0003c7947 */ /* 0x000fea000383ffff */
        .weak           $__internal_0_$__cuda_sm10x_tcgen05_guardrail_trap_col_being_dealloced_not_returned_by_alloc
        .type           $__internal_0_$__cuda_sm10x_tcgen05_guardrail_trap_col_being_dealloced_not_returned_by_alloc,@function
        .size           $__internal_0_$__cuda_sm10x_tcgen05_guardrail_trap_col_being_dealloced_not_returned_by_alloc,($__internal_1_$__cuda_sm10x_tcgen05_guardrail_trap_phase_invalid_during_alloc - $__internal_0_$__cuda_sm10x_tcgen05_guardrail_trap_col_being_dealloced_not_returned_by_alloc)
$__internal_0_$__cuda_sm10x_tcgen05_guardrail_trap_col_being_dealloced_not_returned_by_alloc:
[----:B------:R-:W-:Y:S05]  /*a2e0*/  BPT.TRAP 0x1 ;  /* 0x000000040000795c */ /* 0x000fea0000300000 */
[----:B------:R-:W-:-:S04]  /*a2f0*/  HFMA2 R3, -RZ, RZ, 0, 0 ;  /* 0x00000000ff037431 */ /* 0x000fc800000001ff */
[----:B------:R-:W-:Y:S05]  /*a300*/  RET.REL.NODEC R2 `(_ZN7cutlass13device_kernelINS_4conv6kernel13ConvUniversalINS1_16ConvProblemShapeILNS1_8OperatorE0ELi3EEENS1_10collective14CollectiveConvINS1_47MainloopSm100TmaUmmaWarpSpecializedImplicitGemmILS5_0ELi20ELi3ELi1ELi2EN4cute5tupleIJNSA_1CILi2EEENSC_ILi1EEESE_EEEEENSB_IJNSC_ILi256EEENSC_ILi64EEENSB_IJNSC_ILi32EEEEEEEEENS_10bfloat16_tESM_NSA_8TiledMMAINSA_8MMA_AtomIJNSA_26SM100_MMA_F16BF16_2x1SM_SSISM_SM_fLi256ELi64ELNSA_4UMMA5MajorE0ELSR_0ELNSQ_7ScaleInE0ELSS_0EEEEEENSA_6LayoutINSB_IJSE_SE_SE_EEENSB_IJNSC_ILi0EEESX_SX_EEEEENSB_IJNSA_10UnderscoreES10_S10_EEEEENS7_6detail27Sm100ImplicitGemmTileTraitsINSA_25SM100_TMA_2SM_LOAD_IM2COLENSA_14ComposedLayoutINSA_7SwizzleILi2ELi4ELi3EEENSA_18smem_ptr_flag_bitsILi16EEENSV_INSB_IJNSC_ILi8EEESJ_EEENSB_IJSJ_SE_EEEEEEEvEENS14_INSA_18SM100_TMA_2SM_LOADES1F_vEEEENS_8epilogue10collective18CollectiveEpilogueINS1K_23Sm100TmaWarpSpecializedILi3ELi2ELi32ELb1ELb0EEEJNSB_IJNSC_ILi128EEESI_SK_EEENSB_IJNSV_IS1P_SE_EENSV_ISJ_SE_EEEEESM_NSB_IJNSB_IJllllEEESE_SX_EEESM_S1V_NS1K_6fusion15FusionCallbacksIS1O_NS1W_17LinearCombinationISM_fSM_fLNS_15FloatRoundStyleE2EEES1Q_S1T_JEEENSA_5SM1004TMEM4LOAD26SM100_TMEM_LOAD_32dp32b32xENSA_20SM90_TMA_LOAD_IM2COLES1F_NSA_39AutoVectorizingCopyWithAssumedAlignmentILi128EEENSA_21SM90_TMA_STORE_IM2COLES1F_S28_S28_EEEvvEEEEvNT_6ParamsE) ;  /* 0xffffff5c023c7950 */ /* 0x000fea0003c3ffff */
        .weak           $__internal_1_$__cuda_sm10x_tcgen05_guardrail_trap_phase_invalid_during_alloc
        .type           $__internal_1_$__cuda_sm10x_tcgen05_guardrail_trap_phase_invalid_during_alloc,@function
        .size           $__internal_1_$__cuda_sm10x_tcgen05_guardrail_trap_phase_invalid_during_alloc,($__internal_2_$__cuda_sm10x_tcgen05_guardrail_trap_unallocated_columns_being_dealloced - $__internal_1_$__cuda_sm10x_tcgen05_guardrail_trap_phase_invalid_during_alloc)
$__internal_1_$__cuda_sm10x_tcgen05_guardrail_trap_phase_invalid_during_alloc:
[----:B------:R-:W-:Y:S05]  /*a310*/  BPT.TRAP 0x1 ;  /* 0x000000040000795c */ /* 0x000fea0000300000 */
[----:B------:R-:W-:-:S04]  /*a320*/  MOV R5, 0x0 ;  /* 0x0000000000057802 */ /* 0x000fc80000000f00 */
[----:B------:R-:W-:Y:S05]  /*a330*/  RET.REL.NODEC R4 `(_ZN7cutlass13device_kernelINS_4conv6kernel13ConvUniversalINS1_16ConvProblemShapeILNS1_8OperatorE0ELi3EEENS1_10collective14CollectiveConvINS1_47MainloopSm100TmaUmmaWarpSpecializedImplicitGemmILS5_0ELi20ELi3ELi1ELi2EN4cute5tupleIJNSA_1CILi2EEENSC_ILi1EEESE_EEEEENSB_IJNSC_ILi256EEENSC_ILi64EEENSB_IJNSC_ILi32EEEEEEEEENS_10bfloat16_tESM_NSA_8TiledMMAINSA_8MMA_AtomIJNSA_26SM100_MMA_F16BF16_2x1SM_SSISM_SM_fLi256ELi64ELNSA_4UMMA5MajorE0ELSR_0ELNSQ_7ScaleInE0ELSS_0EEEEEENSA_6LayoutINSB_IJSE_SE_SE_EEENSB_IJNSC_ILi0EEESX_SX_EEEEENSB_IJNSA_10UnderscoreES10_S10_EEEEENS7_6detail27Sm100ImplicitGemmTileTraitsINSA_25SM100_TMA_2SM_LOAD_IM2COLENSA_14ComposedLayoutINSA_7SwizzleILi2ELi4ELi3EEENSA_18smem_ptr_flag_bitsILi16EEENSV_INSB_IJNSC_ILi8EEESJ_EEENSB_IJSJ_SE_EEEEEEEvEENS14_INSA_18SM100_TMA_2SM_LOADES1F_vEEEENS_8epilogue10collective18CollectiveEpilogueINS1K_23Sm100TmaWarpSpecializedILi3ELi2ELi32ELb1ELb0EEEJNSB_IJNSC_ILi128EEESI_SK_EEENSB_IJNSV_IS1P_SE_EENSV_ISJ_SE_EEEEESM_NSB_IJNSB_IJllllEEESE_SX_EEESM_S1V_NS1K_6fusion15FusionCallbacksIS1O_NS1W_17LinearCombinationISM_fSM_fLNS_15FloatRoundStyleE2EEES1Q_S1T_JEEENSA_5SM1004TMEM4LOAD26SM100_TMEM_LOAD_32dp32b32xENSA_20SM90_TMA_LOAD_IM2COLES1F_NSA_39AutoVectorizingCopyWithAssumedAlignmentILi128EEENSA_21SM90_TMA_STORE_IM2COLES1F_S28_S28_EEEvvEEEEvNT_6ParamsE) ;  /* 0xffffff5c04307950 */ /* 0x000fea0003c3ffff */
        .weak           $__internal_2_$__cuda_sm10x_tcgen05_guardrail_trap_unallocated_columns_being_dealloced
        .type           $__internal_2_$__cuda_sm10x_tcgen05_guardrail_trap_unallocated_columns_being_dealloced,@function
        .size           $__internal_2_$__cuda_sm10x_tcgen05_guardrail_trap_unallocated_columns_being_dealloced,(.L_x_214 - $__internal_2_$__cuda_sm10x_tcgen05_guardrail_trap_unallocated_columns_being_dealloced)
$__internal_2_$__cuda_sm10x_tcgen05_guardrail_trap_unallocated_columns_being_dealloced:
[----:B------:R-:W-:Y:S05]  /*a340*/  BPT.TRAP 0x1 ;  /* 0x000000040000795c */ /* 0x000fea0000300000 */
[----:B------:R-:W-:-:S04]  /*a350*/  HFMA2 R3, -RZ, RZ, 0, 0 ;  /* 0x00000000ff037431 */ /* 0x000fc800000001ff */
[----:B------:R-:W-:Y:S05]  /*a360*/  RET.REL.NODEC R2 `(_ZN7cutlass13device_kernelINS_4conv6kernel13ConvUniversalINS1_16ConvProblemShapeILNS1_8OperatorE0ELi3EEENS1_10collective14CollectiveConvINS1_47MainloopSm100TmaUmmaWarpSpecializedImplicitGemmILS5_0ELi20ELi3ELi1ELi2EN4cute5tupleIJNSA_1CILi2EEENSC_ILi1EEESE_EEEEENSB_IJNSC_ILi256EEENSC_ILi64EEENSB_IJNSC_ILi32EEEEEEEEENS_10bfloat16_tESM_NSA_8TiledMMAINSA_8MMA_AtomIJNSA_26SM100_MMA_F16BF16_2x1SM_SSISM_SM_fLi256ELi64ELNSA_4UMMA5MajorE0ELSR_0ELNSQ_7ScaleInE0ELSS_0EEEEEENSA_6LayoutINSB_IJSE_SE_SE_EEENSB_IJNSC_ILi0EEESX_SX_EEEEENSB_IJNSA_10UnderscoreES10_S10_EEEEENS7_6detail27Sm100ImplicitGemmTileTraitsINSA_25SM100_TMA_2SM_LOAD_IM2COLENSA_14ComposedLayoutINSA_7SwizzleILi2ELi4ELi3EEENSA_18smem_ptr_flag_bitsILi16EEENSV_INSB_IJNSC_ILi8EEESJ_EEENSB_IJSJ_SE_EEEEEEEvEENS14_INSA_18SM100_TMA_2SM_LOADES1F_vEEEENS_8epilogue10collective18CollectiveEpilogueINS1K_23Sm100TmaWarpSpecializedILi3ELi2ELi32ELb1ELb0EEEJNSB_IJNSC_ILi128EEESI_SK_EEENSB_IJNSV_IS1P_SE_EENSV_ISJ_SE_EEEEESM_NSB_IJNSB_IJllllEEESE_SX_EEESM_S1V_NS1K_6fusion15FusionCallbacksIS1O_NS1W_17LinearCombinationISM_fSM_fLNS_15FloatRoundStyleE2EEES1Q_S1T_JEEENSA_5SM1004TMEM4LOAD26SM100_TMEM_LOAD_32dp32b32xENSA_20SM90_TMA_LOAD_IM2COLES1F_NSA_39AutoVectorizingCopyWithAssumedAlignmentILi128EEENSA_21SM90_TMA_STORE_IM2COLES1F_S28_S28_EEEvvEEEEvNT_6ParamsE) ;  /* 0xffffff5c02247950 */ /* 0x000fea0003c3ffff */
.L_x_213:
[----:B------:R-:W-:-:S00]  /*a370*/  BRA `(.L_x_213) ;  /* 0xfffffffc00fc7947 */ /* 0x000fc0000383ffff */
[----:B------:R-:W-:-:S00]  /*a380*/  NOP ;  /* 0x0000000000007918 */ /* 0x000fc00000000000 */
[----:B------:R-:W-:-:S00]  /*a390*/  NOP ;  /* 0x0000000000007918 */ /* 0x000fc00000000000 */
[----:B------:R-:W-:-:S00]  /*a3a0*/  NOP ;  /* 0x0000000000007918 */ /* 0x000fc00000000000 */
[----:B------:R-:W-:-:S00]  /*a3b0*/  NOP ;  /* 0x0000000000007918 */ /* 0x000fc00000000000 */
[----:B------:R-:W-:-:S00]  /*a3c0*/  NOP ;  /* 0x0000000000007918 */ /* 0x000fc00000000000 */
[----:B------:R-:W-:-:S00]  /*a3d0*/  NOP ;  /* 0x0000000000007918 */ /* 0x000fc00000000000 */
[----:B------:R-:W-:-:S00]  /*a3e0*/  NOP ;  /* 0x0000000000007918 */ /* 0x000fc00000000000 */
[----:B------:R-:W-:-:S00]  /*a3f0*/  NOP ;  /* 0x0000000000007918 */ /* 0x000fc00000000000 */
.L_x_214:


//--------------------- .nv.global.init           --------------------------
	.section	.nv.global.init,"aw",@progbits
.nv.global.init:
	.type		$str$29,@object
	.size		$str$29,($str$30 - $str$29)
$str$29:
        /*0000*/ 	.byte	0x28, 0x61, 0x64, 0x64, 0x72, 0x65, 0x73, 0x73, 0x20, 0x26, 0x20, 0x6d, 0x61, 0x73, 0x6b, 0x29
        /*0010*/ 	.byte	0x20, 0x3d, 0x3d, 0x20, 0x30, 0x00
	.type		$str$30,@object
	.size		$str$30,($str$28 - $str$30)
$str$30:
        /*0016*/ 	.byte	0x2f, 0x74, 0x6d, 0x70, 0x2f, 0x63, 0x75, 0x74, 0x6c, 0x61, 0x73, 0x73, 0x5f, 0x73, 0x77, 0x65
        /*0026*/ 	.byte	0x65, 0x70, 0x5f, 0x73, 0x72, 0x63, 0x2f, 0x69, 0x6e, 0x63, 0x6c, 0x75, 0x64, 0x65, 0x2f, 0x63
        /*0036*/ 	.byte	0x75, 0x74, 0x65, 0x2f, 0x70, 0x6f, 0x69, 0x6e, 0x74, 0x65, 0x72, 0x5f, 0x66, 0x6c, 0x61, 0x67
        /*0046*/ 	.byte	0x67, 0x65, 0x64, 0x2e, 0x68, 0x70, 0x70, 0x00
	.type		$str$28,@object
	.size		$str$28,($str$27 - $str$28)
$str$28:
        /*004e*/ 	.byte	0x2f, 0x74, 0x6d, 0x70, 0x2f, 0x63, 0x75, 0x74, 0x6c, 0x61, 0x73, 0x73, 0x5f, 0x73, 0x77, 0x65
        /*005e*/ 	.byte	0x65, 0x70, 0x5f, 0x73, 0x72, 0x63, 0x2f, 0x69, 0x6e, 0x63, 0x6c, 0x75, 0x64, 0x65, 0x2f, 0x63
        /*006e*/ 	.byte	0x75, 0x74, 0x65, 0x2f, 0x61, 0x74, 0x6f, 0x6d, 0x2f, 0x63, 0x6f, 0x70, 0x79, 0x5f, 0x74, 0x72
        /*007e*/ 	.byte	0x61, 0x69, 0x74, 0x73, 0x5f, 0x73, 0x6d, 0x31, 0x30, 0x30, 0x2e, 0x68, 0x70, 0x70, 0x00
	.type		$str$27,@object
	.size		$str$27,(__unnamed_1 - $str$27)
$str$27:
        /*008d*/ 	.byte	0x28, 0x28, 0x75, 0x69, 0x6e, 0x74, 0x33, 0x32, 0x5f, 0x74, 0x28, 0x74, 0x68, 0x72, 0x65, 0x61
        /*009d*/ 	.byte	0x64, 0x49, 0x64, 0x78, 0x2e, 0x78, 0x29, 0x20, 0x2f, 0x20, 0x33, 0x32, 0x29, 0x20, 0x25, 0x20
        /*00ad*/ 	.byte	0x34, 0x29, 0x20, 0x3d, 0x3d, 0x20, 0x28, 0x28, 0x28, 0x74, 0x6d, 0x65, 0x6d, 0x5f, 0x61, 0x64
        /*00bd*/ 	.byte	0x64, 0x72, 0x20, 0x3e, 0x3e, 0x20, 0x31, 0x36, 0x29, 0x20, 0x2f, 0x20, 0x33, 0x32, 0x29, 0x20
        /*00cd*/ 	.byte	0x25, 0x20, 0x34, 0x29, 0x00
	.type		__unnamed_1,@object
	.size		__unnamed_1,(__unnamed_2 - __unnamed_1)
__unnamed_1:
        /*00d2*/ 	.byte	0x61, 0x75, 0x74, 0x6f, 0x20, 0x63, 0x75, 0x74, 0x65, 0x3a, 0x3a, 0x61, 0x73, 0x5f, 0x70, 0x6f
        /* <DEDUP_REMOVED lines=24> */
        /*0262*/ 	.byte	0x34, 0x30, 0x39, 0x36, 0x3e, 0x3e, 0x3e, 0x3e, 0x5d, 0x00
	.type		__unnamed_2,@object
	.size		__unnamed_2,(.L_2 - __unnamed_2)
__unnamed_2:
        /* <DEDUP_REMOVED lines=42> */
        /*050c*/ 	.byte	0x3e, 0x3e, 0x5d, 0x00
.L_2:


//--------------------- .nv.shared._ZN7cutlass13device_kernelINS_4conv6kernel13ConvUniversalINS1_16ConvProblemShapeILNS1_8OperatorE0ELi3EEENS1_10collective14CollectiveConvINS1_47MainloopSm100TmaUmmaWarpSpecializedImplicitGemmILS5_0ELi20ELi3ELi1ELi2EN4cute5tupleIJNSA_1CILi2EEENSC_ILi1EEESE_EEEEENSB_IJNSC_ILi256EEENSC_ILi64EEENSB_IJNSC_ILi32EEEEEEEEENS_10bfloat16_tESM_NSA_8TiledMMAINSA_8MMA_AtomIJNSA_26SM100_MMA_F16BF16_2x1SM_SSISM_SM_fLi256ELi64ELNSA_4UMMA5MajorE0ELSR_0ELNSQ_7ScaleInE0ELSS_0EEEEEENSA_6LayoutINSB_IJSE_SE_SE_EEENSB_IJNSC_ILi0EEESX_SX_EEEEENSB_IJNSA_10UnderscoreES10_S10_EEEEENS7_6detail27Sm100ImplicitGemmTileTraitsINSA_25SM100_TMA_2SM_LOAD_IM2COLENSA_14ComposedLayoutINSA_7SwizzleILi2ELi4ELi3EEENSA_18smem_ptr_flag_bitsILi16EEENSV_INSB_IJNSC_ILi8EEESJ_EEENSB_IJSJ_SE_EEEEEEEvEENS14_INSA_18SM100_TMA_2SM_LOADES1F_vEEEENS_8epilogue10collective18CollectiveEpilogueINS1K_23Sm100TmaWarpSpecializedILi3ELi2ELi32ELb1ELb0EEEJNSB_IJNSC_ILi128EEESI_SK_EEENSB_IJNSV_IS1P_SE_EENSV_ISJ_SE_EEEEESM_NSB_IJNSB_IJllllEEESE_SX_EEESM_S1V_NS1K_6fusion15FusionCallbacksIS1O_NS1W_17LinearCombinationISM_fSM_fLNS_15FloatRoundStyleE2EEES1Q_S1T_JEEENSA_5SM1004TMEM4LOAD26SM100_TMEM_LOAD_32dp32b32xENSA_20SM90_TMA_LOAD_IM2COLES1F_NSA_39AutoVectorizingCopyWithAssumedAlignmentILi128EEENSA_21SM90_TMA_STORE_IM2COLES1F_S28_S28_EEEvvEEEEvNT_6ParamsE --------------------------
	.section	.nv.shared._ZN7cutlass13device_kernelINS_4conv6kernel13ConvUniversalINS1_16ConvProblemShapeILNS1_8OperatorE0ELi3EEENS1_10collective14CollectiveConvINS1_47MainloopSm100TmaUmmaWarpSpecializedImplicitGemmILS5_0ELi20ELi3ELi1ELi2EN4cute5tupleIJNSA_1CILi2EEENSC_ILi1EEESE_EEEEENSB_IJNSC_ILi256EEENSC_ILi64EEENSB_IJNSC_ILi32EEEEEEEEENS_10bfloat16_tESM_NSA_8TiledMMAINSA_8MMA_AtomIJNSA_26SM100_MMA_F16BF16_2x1SM_SSISM_SM_fLi256ELi64ELNSA_4UMMA5MajorE0ELSR_0ELNSQ_7ScaleInE0ELSS_0EEEEEENSA_6LayoutINSB_IJSE_SE_SE_EEENSB_IJNSC_ILi0EEESX_SX_EEEEENSB_IJNSA_10UnderscoreES10_S10_EEEEENS7_6detail27Sm100ImplicitGemmTileTraitsINSA_25SM100_TMA_2SM_LOAD_IM2COLENSA_14ComposedLayoutINSA_7SwizzleILi2ELi4ELi3EEENSA_18smem_ptr_flag_bitsILi16EEENSV_INSB_IJNSC_ILi8EEESJ_EEENSB_IJSJ_SE_EEEEEEEvEENS14_INSA_18SM100_TMA_2SM_LOADES1F_vEEEENS_8epilogue10collective18CollectiveEpilogueINS1K_23Sm100TmaWarpSpecializedILi3ELi2ELi32ELb1ELb0EEEJNSB_IJNSC_ILi128EEESI_SK_EEENSB_IJNSV_IS1P_SE_EENSV_ISJ_SE_EEEEESM_NSB_IJNSB_IJllllEEESE_SX_EEESM_S1V_NS1K_6fusion15FusionCallbacksIS1O_NS1W_17LinearCombinationISM_fSM_fLNS_15FloatRoundStyleE2EEES1Q_S1T_JEEENSA_5SM1004TMEM4LOAD26SM100_TMEM_LOAD_32dp32b32xENSA_20SM90_TMA_LOAD_IM2COLES1F_NSA_39AutoVectorizingCopyWithAssumedAlignmentILi128EEENSA_21SM90_TMA_STORE_IM2COLES1F_S28_S28_EEEvvEEEEvNT_6ParamsE,"aw",@nobits
	.sectionflags	@""
	.align	16
	.zero		1024


//--------------------- .nv.shared.reserved.0     --------------------------
	.section	.nv.shared.reserved.0,"aw",@nobits
	.weak		__nv_reservedSMEM_offset_0_alias
	.size		__nv_reservedSMEM_offset_0_alias, 0, 64
	.other		__nv_reservedSMEM_offset_0_alias,@"STO_CUDA_RESERVED_SHARED STV_DEFAULT"
__nv_reservedSMEM_offset_0_alias:
	.zero		0
.nv.shared.reserved.0:
	.zero		64
	.weak		__nv_reservedSMEM_tcgen05_partition
	.type		__nv_reservedSMEM_tcgen05_partition,@object
	.size		__nv_reservedSMEM_tcgen05_partition,(.L_0 - __nv_reservedSMEM_tcgen05_partition)
__nv_reservedSMEM_tcgen05_partition:
	.zero		32
.L_0:


//--------------------- .nv.global                --------------------------
	.section	.nv.global,"aw",@nobits
.nv.global:
	.type		_ZN39_INTERNAL_e748523e_4_k_cu_c0a6dc7a_28364cute1_E,@object
	.size		_ZN39_INTERNAL_e748523e_4_k_cu_c0a6dc7a_28364cute1_E,(_ZN39_INTERNAL_e748523e_4_k_cu_c0a6dc7a_28364cuda3std3__45__cpo6cbeginE - _ZN39_INTERNAL_e748523e_4_k_cu_c0a6dc7a_28364cute1_E)
_ZN39_INTERNAL_e748523e_4_k_cu_c0a6dc7a_28364cute1_E:
	.zero		1
	.type		_ZN39_INTERNAL_e748523e_4_k_cu_c0a6dc7a_28364cuda3std3__45__cpo6cbeginE,@object
	.size		_ZN39_INTERNAL_e748523e_4_k_cu_c0a6dc7a_28364cuda3std3__45__cpo6cbeginE,(_ZN39_INTERNAL_e748523e_4_k_cu_c0a6dc7a_28364cuda3std3__48in_placeE - _ZN39_INTERNAL_e748523e_4_k_cu_c0a6dc7a_28364cuda3std3__45__cpo6cbeginE)
_ZN39_INTERNAL_e748523e_4_k_cu_c0a6dc7a_28364cuda3std3__45__cpo6cbeginE:
	.zero		1
	.type		_ZN39_INTERNAL_e748523e_4_k_cu_c0a6dc7a_28364cuda3std3__48in_placeE,@object
	.size		_ZN39_INTERNAL_e748523e_4_k_cu_c0a6dc7a_28364cuda3std3__48in_placeE,(_ZN39_INTERNAL_e748523e_4_k_cu_c0a6dc7a_28364cuda3std6ranges3__45__cpo9iter_moveE - _ZN39_INTERNAL_e748523e_4_k_cu_c0a6dc7a_28364cuda3std3__48in_placeE)
_ZN39_INTERNAL_e748523e_4_k_cu_c0a6dc7a_28364cuda3std3__48in_placeE:
	.zero		1
	.type		_ZN39_INTERNAL_e748523e_4_k_cu_c0a6dc7a_28364cuda3std6ranges3__45__cpo9iter_moveE,@object
	.size		_ZN39_INTERNAL_e748523e_4_k_cu_c0a6dc7a_28364cuda3std6ranges3__45__cpo9iter_moveE,(_ZN39_INTERNAL_e748523e_4_k_cu_c0a6dc7a_28364cuda3std3__45__cpo5beginE - _ZN39_INTERNAL_e748523e_4_k_cu_c0a6dc7a_28364cuda3std6ranges3__45__cpo9iter_moveE)
_ZN39_INTERNAL_e748523e_4_k_cu_c0a6dc7a_28364cuda3std6ranges3__45__cpo9iter_moveE:
	.zero		1
	.type		_ZN39_INTERNAL_e748523e_4_k_cu_c0a6dc7a_28364cuda3std3__45__cpo5beginE,@object
	.size		_ZN39_INTERNAL_e748523e_4_k_cu_c0a6dc7a_28364cuda3std3__45__cpo5beginE,(_ZN39_INTERNAL_e748523e_4_k_cu_c0a6dc7a_28364cuda3std3__441_GLOBAL__N__e748523e_4_k_cu_c0a6dc7a_28366ignoreE - _ZN39_INTERNAL_e748523e_4_k_cu_c0a6dc7a_28364cuda3std3__45__cpo5beginE)
_ZN39_INTERNAL_e748523e_4_k_cu_c0a6dc7a_28364cuda3std3__45__cpo5beginE:
	.zero		1
	.type		_ZN39_INTERNAL_e748523e_4_k_cu_c0a6dc7a_28364cuda3std3__441_GLOBAL__N__e748523e_4_k_cu_c0a6dc7a_28366ignoreE,@object
	.size		_ZN39_INTERNAL_e748523e_4_k_cu_c0a6dc7a_28364cuda3std3__441_GLOBAL__N__e748523e_4_k_cu_c0a6dc7a_28366ignoreE,(_ZN39_INTERNAL_e748523e_4_k_cu_c0a6dc7a_28364cute7productE - _ZN39_INTERNAL_e748523e_4_k_cu_c0a6dc7a_28364cuda3std3__441_GLOBAL__N__e748523e_4_k_cu_c0a6dc7a_28366ignoreE)
_ZN39_INTERNAL_e748523e_4_k_cu_c0a6dc7a_28364cuda3std3__441_GLOBAL__N__e748523e_4_k_cu_c0a6dc7a_28366ignoreE:
	.zero		1
	.type		_ZN39_INTERNAL_e748523e_4_k_cu_c0a6dc7a_28364cute7productE,@object
	.size		_ZN39_INTERNAL_e748523e_4_k_cu_c0a6dc7a_28364cute7productE,(_ZN39_INTERNAL_e748523e_4_k_cu_c0a6dc7a_28364cuda3std3__45__cpo3endE - _ZN39_INTERNAL_e748523e_4_k_cu_c0a6dc7a_28364cute7productE)
_ZN39_INTERNAL_e748523e_4_k_cu_c0a6dc7a_28364cute7productE:
	.zero		1
	.type		_ZN39_INTERNAL_e748523e_4_k_cu_c0a6dc7a_28364cuda3std3__45__cpo3endE,@object
	.size		_ZN39_INTERNAL_e748523e_4_k_cu_c0a6dc7a_28364cuda3std3__45__cpo3endE,(_ZN39_INTERNAL_e748523e_4_k_cu_c0a6dc7a_28364cuda3std3__419piecewise_constructE - _ZN39_INTERNAL_e748523e_4_k_cu_c0a6dc7a_28364cuda3std3__45__cpo3endE)
_ZN39_INTERNAL_e748523e_4_k_cu_c0a6dc7a_28364cuda3std3__45__cpo3endE:
	.zero		1
	.type		_ZN39_INTERNAL_e748523e_4_k_cu_c0a6dc7a_28364cuda3std3__419piecewise_constructE,@object
	.size		_ZN39_INTERNAL_e748523e_4_k_cu_c0a6dc7a_28364cuda3std3__419piecewise_constructE,(_ZN39_INTERNAL_e748523e_4_k_cu_c0a6dc7a_28364cuda3std3__45__cpo4cendE - _ZN39_INTERNAL_e748523e_4_k_cu_c0a6dc7a_28364cuda3std3__419piecewise_constructE)
_ZN39_INTERNAL_e748523e_4_k_cu_c0a6dc7a_28364cuda3std3__419piecewise_constructE:
	.zero		1
	.type		_ZN39_INTERNAL_e748523e_4_k_cu_c0a6dc7a_28364cuda3std3__45__cpo4cendE,@object
	.size		_ZN39_INTERNAL_e748523e_4_k_cu_c0a6dc7a_28364cuda3std3__45__cpo4cendE,(_ZN39_INTERNAL_e748523e_4_k_cu_c0a6dc7a_28364cuda3std6ranges3__45__cpo4swapE - _ZN39_INTERNAL_e748523e_4_k_cu_c0a6dc7a_28364cuda3std3__45__cpo4cendE)
_ZN39_INTERNAL_e748523e_4_k_cu_c0a6dc7a_28364cuda3std3__45__cpo4cendE:
	.zero		1
	.type		_ZN39_INTERNAL_e748523e_4_k_cu_c0a6dc7a_28364cuda3std6ranges3__45__cpo4swapE,@object
	.size		_ZN39_INTERNAL_e748523e_4_k_cu_c0a6dc7a_28364cuda3std6ranges3__45__cpo4swapE,(.L_10 - _ZN39_INTERNAL_e748523e_4_k_cu_c0a6dc7a_28364cuda3std6ranges3__45__cpo4swapE)
_ZN39_INTERNAL_e748523e_4_k_cu_c0a6dc7a_28364cuda3std6ranges3__45__cpo4swapE:
	.zero		1
.L_10:


//--------------------- .nv.constant0._ZN7cutlass13device_kernelINS_4conv6kernel13ConvUniversalINS1_16ConvProblemShapeILNS1_8OperatorE0ELi3EEENS1_10collective14CollectiveConvINS1_47MainloopSm100TmaUmmaWarpSpecializedImplicitGemmILS5_0ELi20ELi3ELi1ELi2EN4cute5tupleIJNSA_1CILi2EEENSC_ILi1EEESE_EEEEENSB_IJNSC_ILi256EEENSC_ILi64EEENSB_IJNSC_ILi32EEEEEEEEENS_10bfloat16_tESM_NSA_8TiledMMAINSA_8MMA_AtomIJNSA_26SM100_MMA_F16BF16_2x1SM_SSISM_SM_fLi256ELi64ELNSA_4UMMA5MajorE0ELSR_0ELNSQ_7ScaleInE0ELSS_0EEEEEENSA_6LayoutINSB_IJSE_SE_SE_EEENSB_IJNSC_ILi0EEESX_SX_EEEEENSB_IJNSA_10UnderscoreES10_S10_EEEEENS7_6detail27Sm100ImplicitGemmTileTraitsINSA_25SM100_TMA_2SM_LOAD_IM2COLENSA_14ComposedLayoutINSA_7SwizzleILi2ELi4ELi3EEENSA_18smem_ptr_flag_bitsILi16EEENSV_INSB_IJNSC_ILi8EEESJ_EEENSB_IJSJ_SE_EEEEEEEvEENS14_INSA_18SM100_TMA_2SM_LOADES1F_vEEEENS_8epilogue10collective18CollectiveEpilogueINS1K_23Sm100TmaWarpSpecializedILi3ELi2ELi32ELb1ELb0EEEJNSB_IJNSC_ILi128EEESI_SK_EEENSB_IJNSV_IS1P_SE_EENSV_ISJ_SE_EEEEESM_NSB_IJNSB_IJllllEEESE_SX_EEESM_S1V_NS1K_6fusion15FusionCallbacksIS1O_NS1W_17LinearCombinationISM_fSM_fLNS_15FloatRoundStyleE2EEES1Q_S1T_JEEENSA_5SM1004TMEM4LOAD26SM100_TMEM_LOAD_32dp32b32xENSA_20SM90_TMA_LOAD_IM2COLES1F_NSA_39AutoVectorizingCopyWithAssumedAlignmentILi128EEENSA_21SM90_TMA_STORE_IM2COLES1F_S28_S28_EEEvvEEEEvNT_6ParamsE --------------------------
	.section	.nv.constant0._ZN7cutlass13device_kernelINS_4conv6kernel13ConvUniversalINS1_16ConvProblemShapeILNS1_8OperatorE0ELi3EEENS1_10collective14CollectiveConvINS1_47MainloopSm100TmaUmmaWarpSpecializedImplicitGemmILS5_0ELi20ELi3ELi1ELi2EN4cute5tupleIJNSA_1CILi2EEENSC_ILi1EEESE_EEEEENSB_IJNSC_ILi256EEENSC_ILi64EEENSB_IJNSC_ILi32EEEEEEEEENS_10bfloat16_tESM_NSA_8TiledMMAINSA_8MMA_AtomIJNSA_26SM100_MMA_F16BF16_2x1SM_SSISM_SM_fLi256ELi64ELNSA_4UMMA5MajorE0ELSR_0ELNSQ_7ScaleInE0ELSS_0EEEEEENSA_6LayoutINSB_IJSE_SE_SE_EEENSB_IJNSC_ILi0EEESX_SX_EEEEENSB_IJNSA_10UnderscoreES10_S10_EEEEENS7_6detail27Sm100ImplicitGemmTileTraitsINSA_25SM100_TMA_2SM_LOAD_IM2COLENSA_14ComposedLayoutINSA_7SwizzleILi2ELi4ELi3EEENSA_18smem_ptr_flag_bitsILi16EEENSV_INSB_IJNSC_ILi8EEESJ_EEENSB_IJSJ_SE_EEEEEEEvEENS14_INSA_18SM100_TMA_2SM_LOADES1F_vEEEENS_8epilogue10collective18CollectiveEpilogueINS1K_23Sm100TmaWarpSpecializedILi3ELi2ELi32ELb1ELb0EEEJNSB_IJNSC_ILi128EEESI_SK_EEENSB_IJNSV_IS1P_SE_EENSV_ISJ_SE_EEEEESM_NSB_IJNSB_IJllllEEESE_SX_EEESM_S1V_NS1K_6fusion15FusionCallbacksIS1O_NS1W_17LinearCombinationISM_fSM_fLNS_15FloatRoundStyleE2EEES1Q_S1T_JEEENSA_5SM1004TMEM4LOAD26SM100_TMEM_LOAD_32dp32b32xENSA_20SM90_TMA_LOAD_IM2COLES1F_NSA_39AutoVectorizingCopyWithAssumedAlignmentILi128EEENSA_21SM90_TMA_STORE_IM2COLES1F_S28_S28_EEEvvEEEEvNT_6ParamsE,"a",@progbits
	.sectionflags	@""
	.align	4
.nv.constant0._ZN7cutlass13device_kernelINS_4conv6kernel13ConvUniversalINS1_16ConvProblemShapeILNS1_8OperatorE0ELi3EEENS1_10collective14CollectiveConvINS1_47MainloopSm100TmaUmmaWarpSpecializedImplicitGemmILS5_0ELi20ELi3ELi1ELi2EN4cute5tupleIJNSA_1CILi2EEENSC_ILi1EEESE_EEEEENSB_IJNSC_ILi256EEENSC_ILi64EEENSB_IJNSC_ILi32EEEEEEEEENS_10bfloat16_tESM_NSA_8TiledMMAINSA_8MMA_AtomIJNSA_26SM100_MMA_F16BF16_2x1SM_SSISM_SM_fLi256ELi64ELNSA_4UMMA5MajorE0ELSR_0ELNSQ_7ScaleInE0ELSS_0EEEEEENSA_6LayoutINSB_IJSE_SE_SE_EEENSB_IJNSC_ILi0EEESX_SX_EEEEENSB_IJNSA_10UnderscoreES10_S10_EEEEENS7_6detail27Sm100ImplicitGemmTileTraitsINSA_25SM100_TMA_2SM_LOAD_IM2COLENSA_14ComposedLayoutINSA_7SwizzleILi2ELi4ELi3EEENSA_18smem_ptr_flag_bitsILi16EEENSV_INSB_IJNSC_ILi8EEESJ_EEENSB_IJSJ_SE_EEEEEEEvEENS14_INSA_18SM100_TMA_2SM_LOADES1F_vEEEENS_8epilogue10collective18CollectiveEpilogueINS1K_23Sm100TmaWarpSpecializedILi3ELi2ELi32ELb1ELb0EEEJNSB_IJNSC_ILi128EEESI_SK_EEENSB_IJNSV_IS1P_SE_EENSV_ISJ_SE_EEEEESM_NSB_IJNSB_IJllllEEESE_SX_EEESM_S1V_NS1K_6fusion15FusionCallbacksIS1O_NS1W_17LinearCombinationISM_fSM_fLNS_15FloatRoundStyleE2EEES1Q_S1T_JEEENSA_5SM1004TMEM4LOAD26SM100_TMEM_LOAD_32dp32b32xENSA_20SM90_TMA_LOAD_IM2COLES1F_NSA_39AutoVectorizingCopyWithAssumedAlignmentILi128EEENSA_21SM90_TMA_STORE_IM2COLES1F_S28_S28_EEEvvEEEEvNT_6ParamsE:
	.zero		3200


//--------------------- SYMBOLS --------------------------

	.type		.nv.reservedSmem.offset0,@object
	.size		.nv.reservedSmem.offset0,0x4
	.type		.nv.reservedSmem.cap,@object
	.size		.nv.reservedSmem.cap,0x4
	.type		__assertfail,@function
